//
// Generated by NVIDIA NVVM Compiler
//
// Compiler Build ID: CL-36424714
// Cuda compilation tools, release 13.0, V13.0.88
// Based on NVVM 20.0.0
//

.version 9.0
.target sm_100
.address_size 64

	// .globl	_Z15device_divisionPdiiS_S_

.visible .entry _Z15device_divisionPdiiS_S_(
	.param .u64 .ptr .align 1 _Z15device_divisionPdiiS_S__param_0,
	.param .u32 _Z15device_divisionPdiiS_S__param_1,
	.param .u32 _Z15device_divisionPdiiS_S__param_2,
	.param .u64 .ptr .align 1 _Z15device_divisionPdiiS_S__param_3,
	.param .u64 .ptr .align 1 _Z15device_divisionPdiiS_S__param_4
)
{
	.reg .pred 	%p<10>;
	.reg .b32 	%r<46>;
	.reg .b64 	%rd<24>;
	.reg .b64 	%fd<91>;

	ld.param.u64 	%rd6, [_Z15device_divisionPdiiS_S__param_0];
	ld.param.u32 	%r27, [_Z15device_divisionPdiiS_S__param_1];
	ld.param.u32 	%r28, [_Z15device_divisionPdiiS_S__param_2];
	ld.param.u64 	%rd4, [_Z15device_divisionPdiiS_S__param_3];
	ld.param.u64 	%rd5, [_Z15device_divisionPdiiS_S__param_4];
	cvta.to.global.u64 	%rd1, %rd6;
	add.s32 	%r42, %r28, 1;
	setp.ge.s32 	%p1, %r42, %r27;
	@%p1 bra 	$L__BB0_14;
	mul.lo.s32 	%r2, %r28, %r27;
	add.s32 	%r29, %r2, %r28;
	mul.wide.s32 	%rd7, %r29, 8;
	add.s64 	%rd2, %rd1, %rd7;
	not.b32 	%r30, %r28;
	add.s32 	%r3, %r27, %r30;
	sub.s32 	%r31, %r27, %r28;
	add.s32 	%r32, %r31, -2;
	and.b32  	%r4, %r3, 15;
	setp.lt.u32 	%p2, %r32, 15;
	@%p2 bra 	$L__BB0_5;
	and.b32  	%r33, %r3, -16;
	neg.s32 	%r39, %r33;
	add.s64 	%rd3, %rd1, 64;
	mad.lo.s32 	%r34, %r28, %r27, %r28;
	add.s32 	%r38, %r34, 1;
	mov.u32 	%r40, %r28;
$L__BB0_3:
	.pragma "nounroll";
	mul.wide.s32 	%rd8, %r38, 8;
	add.s64 	%rd9, %rd3, %rd8;
	ld.global.f64 	%fd1, [%rd9+-64];
	ld.global.f64 	%fd2, [%rd2];
	div.rn.f64 	%fd3, %fd1, %fd2;
	st.global.f64 	[%rd9+-64], %fd3;
	ld.global.f64 	%fd4, [%rd9+-56];
	ld.global.f64 	%fd5, [%rd2];
	div.rn.f64 	%fd6, %fd4, %fd5;
	st.global.f64 	[%rd9+-56], %fd6;
	ld.global.f64 	%fd7, [%rd9+-48];
	ld.global.f64 	%fd8, [%rd2];
	div.rn.f64 	%fd9, %fd7, %fd8;
	st.global.f64 	[%rd9+-48], %fd9;
	ld.global.f64 	%fd10, [%rd9+-40];
	ld.global.f64 	%fd11, [%rd2];
	div.rn.f64 	%fd12, %fd10, %fd11;
	st.global.f64 	[%rd9+-40], %fd12;
	ld.global.f64 	%fd13, [%rd9+-32];
	ld.global.f64 	%fd14, [%rd2];
	div.rn.f64 	%fd15, %fd13, %fd14;
	st.global.f64 	[%rd9+-32], %fd15;
	ld.global.f64 	%fd16, [%rd9+-24];
	ld.global.f64 	%fd17, [%rd2];
	div.rn.f64 	%fd18, %fd16, %fd17;
	st.global.f64 	[%rd9+-24], %fd18;
	ld.global.f64 	%fd19, [%rd9+-16];
	ld.global.f64 	%fd20, [%rd2];
	div.rn.f64 	%fd21, %fd19, %fd20;
	st.global.f64 	[%rd9+-16], %fd21;
	ld.global.f64 	%fd22, [%rd9+-8];
	ld.global.f64 	%fd23, [%rd2];
	div.rn.f64 	%fd24, %fd22, %fd23;
	st.global.f64 	[%rd9+-8], %fd24;
	ld.global.f64 	%fd25, [%rd9];
	ld.global.f64 	%fd26, [%rd2];
	div.rn.f64 	%fd27, %fd25, %fd26;
	st.global.f64 	[%rd9], %fd27;
	ld.global.f64 	%fd28, [%rd9+8];
	ld.global.f64 	%fd29, [%rd2];
	div.rn.f64 	%fd30, %fd28, %fd29;
	st.global.f64 	[%rd9+8], %fd30;
	ld.global.f64 	%fd31, [%rd9+16];
	ld.global.f64 	%fd32, [%rd2];
	div.rn.f64 	%fd33, %fd31, %fd32;
	st.global.f64 	[%rd9+16], %fd33;
	ld.global.f64 	%fd34, [%rd9+24];
	ld.global.f64 	%fd35, [%rd2];
	div.rn.f64 	%fd36, %fd34, %fd35;
	st.global.f64 	[%rd9+24], %fd36;
	ld.global.f64 	%fd37, [%rd9+32];
	ld.global.f64 	%fd38, [%rd2];
	div.rn.f64 	%fd39, %fd37, %fd38;
	st.global.f64 	[%rd9+32], %fd39;
	ld.global.f64 	%fd40, [%rd9+40];
	ld.global.f64 	%fd41, [%rd2];
	div.rn.f64 	%fd42, %fd40, %fd41;
	st.global.f64 	[%rd9+40], %fd42;
	ld.global.f64 	%fd43, [%rd9+48];
	ld.global.f64 	%fd44, [%rd2];
	div.rn.f64 	%fd45, %fd43, %fd44;
	st.global.f64 	[%rd9+48], %fd45;
	ld.global.f64 	%fd46, [%rd9+56];
	ld.global.f64 	%fd47, [%rd2];
	div.rn.f64 	%fd48, %fd46, %fd47;
	st.global.f64 	[%rd9+56], %fd48;
	add.s32 	%r40, %r40, 16;
	add.s32 	%r39, %r39, 16;
	add.s32 	%r38, %r38, 16;
	setp.ne.s32 	%p3, %r39, 0;
	@%p3 bra 	$L__BB0_3;
	add.s32 	%r42, %r40, 1;
$L__BB0_5:
	setp.eq.s32 	%p4, %r4, 0;
	@%p4 bra 	$L__BB0_14;
	and.b32  	%r15, %r3, 7;
	setp.lt.u32 	%p5, %r4, 8;
	@%p5 bra 	$L__BB0_8;
	add.s32 	%r35, %r42, %r2;
	mul.wide.s32 	%rd10, %r35, 8;
	add.s64 	%rd11, %rd1, %rd10;
	ld.global.f64 	%fd49, [%rd11];
	ld.global.f64 	%fd50, [%rd2];
	div.rn.f64 	%fd51, %fd49, %fd50;
	st.global.f64 	[%rd11], %fd51;
	ld.global.f64 	%fd52, [%rd11+8];
	ld.global.f64 	%fd53, [%rd2];
	div.rn.f64 	%fd54, %fd52, %fd53;
	st.global.f64 	[%rd11+8], %fd54;
	ld.global.f64 	%fd55, [%rd11+16];
	ld.global.f64 	%fd56, [%rd2];
	div.rn.f64 	%fd57, %fd55, %fd56;
	st.global.f64 	[%rd11+16], %fd57;
	ld.global.f64 	%fd58, [%rd11+24];
	ld.global.f64 	%fd59, [%rd2];
	div.rn.f64 	%fd60, %fd58, %fd59;
	st.global.f64 	[%rd11+24], %fd60;
	ld.global.f64 	%fd61, [%rd11+32];
	ld.global.f64 	%fd62, [%rd2];
	div.rn.f64 	%fd63, %fd61, %fd62;
	st.global.f64 	[%rd11+32], %fd63;
	ld.global.f64 	%fd64, [%rd11+40];
	ld.global.f64 	%fd65, [%rd2];
	div.rn.f64 	%fd66, %fd64, %fd65;
	st.global.f64 	[%rd11+40], %fd66;
	ld.global.f64 	%fd67, [%rd11+48];
	ld.global.f64 	%fd68, [%rd2];
	div.rn.f64 	%fd69, %fd67, %fd68;
	st.global.f64 	[%rd11+48], %fd69;
	ld.global.f64 	%fd70, [%rd11+56];
	ld.global.f64 	%fd71, [%rd2];
	div.rn.f64 	%fd72, %fd70, %fd71;
	st.global.f64 	[%rd11+56], %fd72;
	add.s32 	%r42, %r42, 8;
$L__BB0_8:
	setp.eq.s32 	%p6, %r15, 0;
	@%p6 bra 	$L__BB0_14;
	and.b32  	%r18, %r3, 3;
	setp.lt.u32 	%p7, %r15, 4;
	@%p7 bra 	$L__BB0_11;
	add.s32 	%r36, %r42, %r2;
	mul.wide.s32 	%rd12, %r36, 8;
	add.s64 	%rd13, %rd1, %rd12;
	ld.global.f64 	%fd73, [%rd13];
	ld.global.f64 	%fd74, [%rd2];
	div.rn.f64 	%fd75, %fd73, %fd74;
	st.global.f64 	[%rd13], %fd75;
	ld.global.f64 	%fd76, [%rd13+8];
	ld.global.f64 	%fd77, [%rd2];
	div.rn.f64 	%fd78, %fd76, %fd77;
	st.global.f64 	[%rd13+8], %fd78;
	ld.global.f64 	%fd79, [%rd13+16];
	ld.global.f64 	%fd80, [%rd2];
	div.rn.f64 	%fd81, %fd79, %fd80;
	st.global.f64 	[%rd13+16], %fd81;
	ld.global.f64 	%fd82, [%rd13+24];
	ld.global.f64 	%fd83, [%rd2];
	div.rn.f64 	%fd84, %fd82, %fd83;
	st.global.f64 	[%rd13+24], %fd84;
	add.s32 	%r42, %r42, 4;
$L__BB0_11:
	setp.eq.s32 	%p8, %r18, 0;
	@%p8 bra 	$L__BB0_14;
	add.s32 	%r45, %r42, %r2;
	neg.s32 	%r44, %r18;
$L__BB0_13:
	.pragma "nounroll";
	mul.wide.s32 	%rd14, %r45, 8;
	add.s64 	%rd15, %rd1, %rd14;
	ld.global.f64 	%fd85, [%rd15];
	ld.global.f64 	%fd86, [%rd2];
	div.rn.f64 	%fd87, %fd85, %fd86;
	st.global.f64 	[%rd15], %fd87;
	add.s32 	%r45, %r45, 1;
	add.s32 	%r44, %r44, 1;
	setp.ne.s32 	%p9, %r44, 0;
	@%p9 bra 	$L__BB0_13;
$L__BB0_14:
	cvta.to.global.u64 	%rd16, %rd5;
	cvta.to.global.u64 	%rd17, %rd4;
	mul.wide.s32 	%rd18, %r28, 8;
	add.s64 	%rd19, %rd16, %rd18;
	ld.global.f64 	%fd88, [%rd19];
	mad.lo.s32 	%r37, %r28, %r27, %r28;
	mul.wide.s32 	%rd20, %r37, 8;
	add.s64 	%rd21, %rd1, %rd20;
	ld.global.f64 	%fd89, [%rd21];
	div.rn.f64 	%fd90, %fd88, %fd89;
	add.s64 	%rd22, %rd17, %rd18;
	st.global.f64 	[%rd22], %fd90;
	mov.b64 	%rd23, 4607182418800017408;
	st.global.u64 	[%rd21], %rd23;
	ret;

}
	// .globl	_Z19device_elimination2PdiS_i
.visible .entry _Z19device_elimination2PdiS_i(
	.param .u64 .ptr .align 1 _Z19device_elimination2PdiS_i_param_0,
	.param .u32 _Z19device_elimination2PdiS_i_param_1,
	.param .u64 .ptr .align 1 _Z19device_elimination2PdiS_i_param_2,
	.param .u32 _Z19device_elimination2PdiS_i_param_3
)
{
	.reg .pred 	%p<12>;
	.reg .b32 	%r<52>;
	.reg .b64 	%rd<22>;
	.reg .b64 	%fd<76>;

	ld.param.u64 	%rd4, [_Z19device_elimination2PdiS_i_param_0];
	ld.param.u32 	%r28, [_Z19device_elimination2PdiS_i_param_1];
	ld.param.u32 	%r48, [_Z19device_elimination2PdiS_i_param_3];
	cvta.to.global.u64 	%rd1, %rd4;
	mov.u32 	%r30, %ctaid.x;
	mov.u32 	%r31, %ntid.x;
	mov.u32 	%r32, %tid.x;
	mad.lo.s32 	%r1, %r30, %r31, %r32;
	setp.ge.s32 	%p1, %r1, %r48;
	add.s32 	%r50, %r48, 1;
	setp.ge.s32 	%p2, %r50, %r28;
	or.pred  	%p3, %p1, %p2;
	@%p3 bra 	$L__BB1_13;
	mul.lo.s32 	%r3, %r28, %r1;
	add.s32 	%r4, %r48, %r3;
	mul.wide.s32 	%rd5, %r4, 8;
	add.s64 	%rd2, %rd1, %rd5;
	mul.lo.s32 	%r5, %r48, %r28;
	not.b32 	%r33, %r48;
	add.s32 	%r6, %r28, %r33;
	sub.s32 	%r34, %r28, %r48;
	add.s32 	%r35, %r34, -2;
	and.b32  	%r7, %r6, 7;
	setp.lt.u32 	%p4, %r35, 7;
	@%p4 bra 	$L__BB1_5;
	and.b32  	%r36, %r6, -8;
	neg.s32 	%r47, %r36;
	add.s64 	%rd3, %rd1, 32;
	mad.lo.s32 	%r37, %r48, %r28, %r48;
	add.s32 	%r46, %r37, 1;
	add.s32 	%r45, %r4, 1;
$L__BB1_3:
	.pragma "nounroll";
	mul.wide.s32 	%rd6, %r46, 8;
	add.s64 	%rd7, %rd3, %rd6;
	mul.wide.s32 	%rd8, %r45, 8;
	add.s64 	%rd9, %rd3, %rd8;
	ld.global.f64 	%fd1, [%rd2];
	ld.global.f64 	%fd2, [%rd7+-32];
	mul.f64 	%fd3, %fd1, %fd2;
	ld.global.f64 	%fd4, [%rd9+-32];
	sub.f64 	%fd5, %fd4, %fd3;
	st.global.f64 	[%rd9+-32], %fd5;
	ld.global.f64 	%fd6, [%rd2];
	ld.global.f64 	%fd7, [%rd7+-24];
	mul.f64 	%fd8, %fd6, %fd7;
	ld.global.f64 	%fd9, [%rd9+-24];
	sub.f64 	%fd10, %fd9, %fd8;
	st.global.f64 	[%rd9+-24], %fd10;
	ld.global.f64 	%fd11, [%rd2];
	ld.global.f64 	%fd12, [%rd7+-16];
	mul.f64 	%fd13, %fd11, %fd12;
	ld.global.f64 	%fd14, [%rd9+-16];
	sub.f64 	%fd15, %fd14, %fd13;
	st.global.f64 	[%rd9+-16], %fd15;
	ld.global.f64 	%fd16, [%rd2];
	ld.global.f64 	%fd17, [%rd7+-8];
	mul.f64 	%fd18, %fd16, %fd17;
	ld.global.f64 	%fd19, [%rd9+-8];
	sub.f64 	%fd20, %fd19, %fd18;
	st.global.f64 	[%rd9+-8], %fd20;
	ld.global.f64 	%fd21, [%rd2];
	ld.global.f64 	%fd22, [%rd7];
	mul.f64 	%fd23, %fd21, %fd22;
	ld.global.f64 	%fd24, [%rd9];
	sub.f64 	%fd25, %fd24, %fd23;
	st.global.f64 	[%rd9], %fd25;
	ld.global.f64 	%fd26, [%rd2];
	ld.global.f64 	%fd27, [%rd7+8];
	mul.f64 	%fd28, %fd26, %fd27;
	ld.global.f64 	%fd29, [%rd9+8];
	sub.f64 	%fd30, %fd29, %fd28;
	st.global.f64 	[%rd9+8], %fd30;
	ld.global.f64 	%fd31, [%rd2];
	ld.global.f64 	%fd32, [%rd7+16];
	mul.f64 	%fd33, %fd31, %fd32;
	ld.global.f64 	%fd34, [%rd9+16];
	sub.f64 	%fd35, %fd34, %fd33;
	st.global.f64 	[%rd9+16], %fd35;
	ld.global.f64 	%fd36, [%rd2];
	ld.global.f64 	%fd37, [%rd7+24];
	mul.f64 	%fd38, %fd36, %fd37;
	ld.global.f64 	%fd39, [%rd9+24];
	sub.f64 	%fd40, %fd39, %fd38;
	st.global.f64 	[%rd9+24], %fd40;
	add.s32 	%r48, %r48, 8;
	add.s32 	%r47, %r47, 8;
	add.s32 	%r46, %r46, 8;
	add.s32 	%r45, %r45, 8;
	setp.ne.s32 	%p5, %r47, 0;
	@%p5 bra 	$L__BB1_3;
	add.s32 	%r50, %r48, 1;
$L__BB1_5:
	setp.eq.s32 	%p6, %r7, 0;
	@%p6 bra 	$L__BB1_13;
	and.b32  	%r21, %r6, 3;
	setp.lt.u32 	%p7, %r7, 4;
	@%p7 bra 	$L__BB1_8;
	ld.global.f64 	%fd41, [%rd2];
	add.s32 	%r38, %r50, %r5;
	mul.wide.s32 	%rd10, %r38, 8;
	add.s64 	%rd11, %rd1, %rd10;
	ld.global.f64 	%fd42, [%rd11];
	mul.f64 	%fd43, %fd41, %fd42;
	add.s32 	%r39, %r50, %r3;
	mul.wide.s32 	%rd12, %r39, 8;
	add.s64 	%rd13, %rd1, %rd12;
	ld.global.f64 	%fd44, [%rd13];
	sub.f64 	%fd45, %fd44, %fd43;
	st.global.f64 	[%rd13], %fd45;
	ld.global.f64 	%fd46, [%rd2];
	ld.global.f64 	%fd47, [%rd11+8];
	mul.f64 	%fd48, %fd46, %fd47;
	ld.global.f64 	%fd49, [%rd13+8];
	sub.f64 	%fd50, %fd49, %fd48;
	st.global.f64 	[%rd13+8], %fd50;
	ld.global.f64 	%fd51, [%rd2];
	ld.global.f64 	%fd52, [%rd11+16];
	mul.f64 	%fd53, %fd51, %fd52;
	ld.global.f64 	%fd54, [%rd13+16];
	sub.f64 	%fd55, %fd54, %fd53;
	st.global.f64 	[%rd13+16], %fd55;
	ld.global.f64 	%fd56, [%rd2];
	ld.global.f64 	%fd57, [%rd11+24];
	mul.f64 	%fd58, %fd56, %fd57;
	ld.global.f64 	%fd59, [%rd13+24];
	sub.f64 	%fd60, %fd59, %fd58;
	st.global.f64 	[%rd13+24], %fd60;
	add.s32 	%r50, %r50, 4;
$L__BB1_8:
	setp.eq.s32 	%p8, %r21, 0;
	@%p8 bra 	$L__BB1_13;
	setp.eq.s32 	%p9, %r21, 1;
	@%p9 bra 	$L__BB1_11;
	ld.global.f64 	%fd61, [%rd2];
	add.s32 	%r40, %r50, %r5;
	mul.wide.s32 	%rd14, %r40, 8;
	add.s64 	%rd15, %rd1, %rd14;
	ld.global.f64 	%fd62, [%rd15];
	mul.f64 	%fd63, %fd61, %fd62;
	add.s32 	%r41, %r50, %r3;
	mul.wide.s32 	%rd16, %r41, 8;
	add.s64 	%rd17, %rd1, %rd16;
	ld.global.f64 	%fd64, [%rd17];
	sub.f64 	%fd65, %fd64, %fd63;
	st.global.f64 	[%rd17], %fd65;
	ld.global.f64 	%fd66, [%rd2];
	ld.global.f64 	%fd67, [%rd15+8];
	mul.f64 	%fd68, %fd66, %fd67;
	ld.global.f64 	%fd69, [%rd17+8];
	sub.f64 	%fd70, %fd69, %fd68;
	st.global.f64 	[%rd17+8], %fd70;
	add.s32 	%r50, %r50, 2;
$L__BB1_11:
	and.b32  	%r42, %r6, 1;
	setp.eq.b32 	%p10, %r42, 1;
	not.pred 	%p11, %p10;
	@%p11 bra 	$L__BB1_13;
	ld.global.f64 	%fd71, [%rd2];
	add.s32 	%r43, %r50, %r5;
	mul.wide.s32 	%rd18, %r43, 8;
	add.s64 	%rd19, %rd1, %rd18;
	ld.global.f64 	%fd72, [%rd19];
	mul.f64 	%fd73, %fd71, %fd72;
	add.s32 	%r44, %r50, %r3;
	mul.wide.s32 	%rd20, %r44, 8;
	add.s64 	%rd21, %rd1, %rd20;
	ld.global.f64 	%fd74, [%rd21];
	sub.f64 	%fd75, %fd74, %fd73;
	st.global.f64 	[%rd21], %fd75;
$L__BB1_13:
	ret;

}
	// .globl	_Z19device_elimination1PdiS_S_i
.visible .entry _Z19device_elimination1PdiS_S_i(
	.param .u64 .ptr .align 1 _Z19device_elimination1PdiS_S_i_param_0,
	.param .u32 _Z19device_elimination1PdiS_S_i_param_1,
	.param .u64 .ptr .align 1 _Z19device_elimination1PdiS_S_i_param_2,
	.param .u64 .ptr .align 1 _Z19device_elimination1PdiS_S_i_param_3,
	.param .u32 _Z19device_elimination1PdiS_S_i_param_4
)
{
	.reg .pred 	%p<14>;
	.reg .b32 	%r<63>;
	.reg .b64 	%rd<22>;
	.reg .b64 	%fd<76>;

	ld.param.u64 	%rd3, [_Z19device_elimination1PdiS_S_i_param_0];
	ld.param.u32 	%r27, [_Z19device_elimination1PdiS_S_i_param_1];
	ld.param.u32 	%r28, [_Z19device_elimination1PdiS_S_i_param_4];
	cvta.to.global.u64 	%rd1, %rd3;
	mov.u32 	%r29, %ctaid.x;
	mov.u32 	%r30, %ntid.x;
	mov.u32 	%r31, %tid.x;
	mad.lo.s32 	%r32, %r29, %r30, %r31;
	shr.s32 	%r33, %r27, 31;
	shr.u32 	%r34, %r33, 22;
	add.s32 	%r35, %r27, %r34;
	shr.s32 	%r1, %r35, 10;
	mul.lo.s32 	%r55, %r1, %r32;
	setp.lt.s32 	%p1, %r27, 1024;
	@%p1 bra 	$L__BB2_16;
	add.s32 	%r3, %r28, 1;
	mul.lo.s32 	%r4, %r28, %r27;
	not.b32 	%r36, %r28;
	add.s32 	%r37, %r27, %r36;
	and.b32  	%r5, %r37, 7;
	and.b32  	%r38, %r37, -8;
	neg.s32 	%r6, %r38;
	add.s32 	%r7, %r3, %r4;
	add.s32 	%r8, %r55, %r1;
$L__BB2_2:
	setp.ge.s32 	%p2, %r3, %r27;
	setp.le.s32 	%p3, %r55, %r28;
	or.pred  	%p4, %p3, %p2;
	@%p4 bra 	$L__BB2_15;
	sub.s32 	%r39, %r27, %r28;
	add.s32 	%r40, %r39, -2;
	setp.lt.u32 	%p5, %r40, 7;
	mul.lo.s32 	%r10, %r55, %r27;
	add.s32 	%r41, %r10, %r28;
	mul.wide.s32 	%rd4, %r41, 8;
	add.s64 	%rd2, %rd1, %rd4;
	mov.u32 	%r61, %r3;
	@%p5 bra 	$L__BB2_7;
	add.s32 	%r57, %r3, %r10;
	mov.u32 	%r56, %r7;
	mov.u32 	%r58, %r6;
	mov.u32 	%r59, %r28;
$L__BB2_5:
	.pragma "nounroll";
	mul.wide.s32 	%rd5, %r57, 8;
	add.s64 	%rd6, %rd1, 32;
	add.s64 	%rd7, %rd6, %rd5;
	mul.wide.s32 	%rd8, %r56, 8;
	add.s64 	%rd9, %rd6, %rd8;
	ld.global.f64 	%fd1, [%rd7+-32];
	ld.global.f64 	%fd2, [%rd2];
	ld.global.f64 	%fd3, [%rd9+-32];
	mul.f64 	%fd4, %fd2, %fd3;
	sub.f64 	%fd5, %fd1, %fd4;
	st.global.f64 	[%rd7+-32], %fd5;
	ld.global.f64 	%fd6, [%rd7+-24];
	ld.global.f64 	%fd7, [%rd2];
	ld.global.f64 	%fd8, [%rd9+-24];
	mul.f64 	%fd9, %fd7, %fd8;
	sub.f64 	%fd10, %fd6, %fd9;
	st.global.f64 	[%rd7+-24], %fd10;
	ld.global.f64 	%fd11, [%rd7+-16];
	ld.global.f64 	%fd12, [%rd2];
	ld.global.f64 	%fd13, [%rd9+-16];
	mul.f64 	%fd14, %fd12, %fd13;
	sub.f64 	%fd15, %fd11, %fd14;
	st.global.f64 	[%rd7+-16], %fd15;
	ld.global.f64 	%fd16, [%rd7+-8];
	ld.global.f64 	%fd17, [%rd2];
	ld.global.f64 	%fd18, [%rd9+-8];
	mul.f64 	%fd19, %fd17, %fd18;
	sub.f64 	%fd20, %fd16, %fd19;
	st.global.f64 	[%rd7+-8], %fd20;
	ld.global.f64 	%fd21, [%rd7];
	ld.global.f64 	%fd22, [%rd2];
	ld.global.f64 	%fd23, [%rd9];
	mul.f64 	%fd24, %fd22, %fd23;
	sub.f64 	%fd25, %fd21, %fd24;
	st.global.f64 	[%rd7], %fd25;
	ld.global.f64 	%fd26, [%rd7+8];
	ld.global.f64 	%fd27, [%rd2];
	ld.global.f64 	%fd28, [%rd9+8];
	mul.f64 	%fd29, %fd27, %fd28;
	sub.f64 	%fd30, %fd26, %fd29;
	st.global.f64 	[%rd7+8], %fd30;
	ld.global.f64 	%fd31, [%rd7+16];
	ld.global.f64 	%fd32, [%rd2];
	ld.global.f64 	%fd33, [%rd9+16];
	mul.f64 	%fd34, %fd32, %fd33;
	sub.f64 	%fd35, %fd31, %fd34;
	st.global.f64 	[%rd7+16], %fd35;
	ld.global.f64 	%fd36, [%rd7+24];
	ld.global.f64 	%fd37, [%rd2];
	ld.global.f64 	%fd38, [%rd9+24];
	mul.f64 	%fd39, %fd37, %fd38;
	sub.f64 	%fd40, %fd36, %fd39;
	st.global.f64 	[%rd7+24], %fd40;
	add.s32 	%r59, %r59, 8;
	add.s32 	%r58, %r58, 8;
	add.s32 	%r57, %r57, 8;
	add.s32 	%r56, %r56, 8;
	setp.ne.s32 	%p6, %r58, 0;
	@%p6 bra 	$L__BB2_5;
	add.s32 	%r61, %r59, 1;
$L__BB2_7:
	setp.eq.s32 	%p7, %r5, 0;
	@%p7 bra 	$L__BB2_15;
	add.s32 	%r42, %r5, -1;
	setp.lt.u32 	%p8, %r42, 3;
	@%p8 bra 	$L__BB2_10;
	add.s32 	%r43, %r61, %r10;
	mul.wide.s32 	%rd10, %r43, 8;
	add.s64 	%rd11, %rd1, %rd10;
	ld.global.f64 	%fd41, [%rd11];
	ld.global.f64 	%fd42, [%rd2];
	add.s32 	%r44, %r61, %r4;
	mul.wide.s32 	%rd12, %r44, 8;
	add.s64 	%rd13, %rd1, %rd12;
	ld.global.f64 	%fd43, [%rd13];
	mul.f64 	%fd44, %fd42, %fd43;
	sub.f64 	%fd45, %fd41, %fd44;
	st.global.f64 	[%rd11], %fd45;
	ld.global.f64 	%fd46, [%rd11+8];
	ld.global.f64 	%fd47, [%rd2];
	ld.global.f64 	%fd48, [%rd13+8];
	mul.f64 	%fd49, %fd47, %fd48;
	sub.f64 	%fd50, %fd46, %fd49;
	st.global.f64 	[%rd11+8], %fd50;
	ld.global.f64 	%fd51, [%rd11+16];
	ld.global.f64 	%fd52, [%rd2];
	ld.global.f64 	%fd53, [%rd13+16];
	mul.f64 	%fd54, %fd52, %fd53;
	sub.f64 	%fd55, %fd51, %fd54;
	st.global.f64 	[%rd11+16], %fd55;
	ld.global.f64 	%fd56, [%rd11+24];
	ld.global.f64 	%fd57, [%rd2];
	ld.global.f64 	%fd58, [%rd13+24];
	mul.f64 	%fd59, %fd57, %fd58;
	sub.f64 	%fd60, %fd56, %fd59;
	st.global.f64 	[%rd11+24], %fd60;
	add.s32 	%r61, %r61, 4;
$L__BB2_10:
	and.b32  	%r45, %r37, 3;
	setp.eq.s32 	%p9, %r45, 0;
	@%p9 bra 	$L__BB2_15;
	setp.eq.s32 	%p10, %r45, 1;
	@%p10 bra 	$L__BB2_13;
	add.s32 	%r48, %r61, %r10;
	mul.wide.s32 	%rd14, %r48, 8;
	add.s64 	%rd15, %rd1, %rd14;
	ld.global.f64 	%fd61, [%rd15];
	ld.global.f64 	%fd62, [%rd2];
	add.s32 	%r49, %r61, %r4;
	mul.wide.s32 	%rd16, %r49, 8;
	add.s64 	%rd17, %rd1, %rd16;
	ld.global.f64 	%fd63, [%rd17];
	mul.f64 	%fd64, %fd62, %fd63;
	sub.f64 	%fd65, %fd61, %fd64;
	st.global.f64 	[%rd15], %fd65;
	ld.global.f64 	%fd66, [%rd15+8];
	ld.global.f64 	%fd67, [%rd2];
	ld.global.f64 	%fd68, [%rd17+8];
	mul.f64 	%fd69, %fd67, %fd68;
	sub.f64 	%fd70, %fd66, %fd69;
	st.global.f64 	[%rd15+8], %fd70;
	add.s32 	%r61, %r61, 2;
$L__BB2_13:
	and.b32  	%r52, %r37, 1;
	setp.eq.b32 	%p11, %r52, 1;
	not.pred 	%p12, %p11;
	@%p12 bra 	$L__BB2_15;
	add.s32 	%r53, %r61, %r10;
	mul.wide.s32 	%rd18, %r53, 8;
	add.s64 	%rd19, %rd1, %rd18;
	ld.global.f64 	%fd71, [%rd19];
	ld.global.f64 	%fd72, [%rd2];
	add.s32 	%r54, %r61, %r4;
	mul.wide.s32 	%rd20, %r54, 8;
	add.s64 	%rd21, %rd1, %rd20;
	ld.global.f64 	%fd73, [%rd21];
	mul.f64 	%fd74, %fd72, %fd73;
	sub.f64 	%fd75, %fd71, %fd74;
	st.global.f64 	[%rd19], %fd75;
$L__BB2_15:
	add.s32 	%r55, %r55, 1;
	setp.lt.s32 	%p13, %r55, %r8;
	@%p13 bra 	$L__BB2_2;
$L__BB2_16:
	ret;

}
	// .globl	_Z23add_device_elimination1PdiS_S_i
.visible .entry _Z23add_device_elimination1PdiS_S_i(
	.param .u64 .ptr .align 1 _Z23add_device_elimination1PdiS_S_i_param_0,
	.param .u32 _Z23add_device_elimination1PdiS_S_i_param_1,
	.param .u64 .ptr .align 1 _Z23add_device_elimination1PdiS_S_i_param_2,
	.param .u64 .ptr .align 1 _Z23add_device_elimination1PdiS_S_i_param_3,
	.param .u32 _Z23add_device_elimination1PdiS_S_i_param_4
)
{
	.reg .pred 	%p<2>;
	.reg .b32 	%r<8>;
	.reg .b64 	%rd<14>;
	.reg .b64 	%fd<6>;

	ld.param.u64 	%rd1, [_Z23add_device_elimination1PdiS_S_i_param_0];
	ld.param.u32 	%r2, [_Z23add_device_elimination1PdiS_S_i_param_1];
	ld.param.u64 	%rd2, [_Z23add_device_elimination1PdiS_S_i_param_2];
	ld.param.u64 	%rd3, [_Z23add_device_elimination1PdiS_S_i_param_3];
	ld.param.u32 	%r3, [_Z23add_device_elimination1PdiS_S_i_param_4];
	mov.u32 	%r4, %ctaid.x;
	mov.u32 	%r5, %ntid.x;
	mov.u32 	%r6, %tid.x;
	mad.lo.s32 	%r1, %r4, %r5, %r6;
	setp.le.s32 	%p1, %r1, %r3;
	@%p1 bra 	$L__BB3_2;
	cvta.to.global.u64 	%rd4, %rd2;
	cvta.to.global.u64 	%rd5, %rd1;
	cvta.to.global.u64 	%rd6, %rd3;
	mul.wide.s32 	%rd7, %r1, 8;
	add.s64 	%rd8, %rd4, %rd7;
	ld.global.f64 	%fd1, [%rd8];
	mad.lo.s32 	%r7, %r2, %r1, %r3;
	mul.wide.s32 	%rd9, %r7, 8;
	add.s64 	%rd10, %rd5, %rd9;
	ld.global.f64 	%fd2, [%rd10];
	mul.wide.s32 	%rd11, %r3, 8;
	add.s64 	%rd12, %rd6, %rd11;
	ld.global.f64 	%fd3, [%rd12];
	mul.f64 	%fd4, %fd2, %fd3;
	sub.f64 	%fd5, %fd1, %fd4;
	st.global.f64 	[%rd8], %fd5;
	mov.b64 	%rd13, 0;
	st.global.u64 	[%rd10], %rd13;
$L__BB3_2:
	ret;

}
	// .globl	_Z23add_device_elimination2PdiS_S_i
.visible .entry _Z23add_device_elimination2PdiS_S_i(
	.param .u64 .ptr .align 1 _Z23add_device_elimination2PdiS_S_i_param_0,
	.param .u32 _Z23add_device_elimination2PdiS_S_i_param_1,
	.param .u64 .ptr .align 1 _Z23add_device_elimination2PdiS_S_i_param_2,
	.param .u64 .ptr .align 1 _Z23add_device_elimination2PdiS_S_i_param_3,
	.param .u32 _Z23add_device_elimination2PdiS_S_i_param_4
)
{
	.reg .pred 	%p<2>;
	.reg .b32 	%r<8>;
	.reg .b64 	%rd<12>;
	.reg .b64 	%fd<6>;

	ld.param.u64 	%rd1, [_Z23add_device_elimination2PdiS_S_i_param_0];
	ld.param.u32 	%r2, [_Z23add_device_elimination2PdiS_S_i_param_1];
	ld.param.u64 	%rd2, [_Z23add_device_elimination2PdiS_S_i_param_3];
	ld.param.u32 	%r3, [_Z23add_device_elimination2PdiS_S_i_param_4];
	mov.u32 	%r4, %ctaid.x;
	mov.u32 	%r5, %ntid.x;
	mov.u32 	%r6, %tid.x;
	mad.lo.s32 	%r1, %r4, %r5, %r6;
	setp.ge.s32 	%p1, %r1, %r3;
	@%p1 bra 	$L__BB4_2;
	cvta.to.global.u64 	%rd3, %rd1;
	cvta.to.global.u64 	%rd4, %rd2;
	mad.lo.s32 	%r7, %r2, %r1, %r3;
	mul.wide.s32 	%rd5, %r7, 8;
	add.s64 	%rd6, %rd3, %rd5;
	ld.global.f64 	%fd1, [%rd6];
	mul.wide.s32 	%rd7, %r3, 8;
	add.s64 	%rd8, %rd4, %rd7;
	ld.global.f64 	%fd2, [%rd8];
	mul.f64 	%fd3, %fd1, %fd2;
	mul.wide.s32 	%rd9, %r1, 8;
	add.s64 	%rd10, %rd4, %rd9;
	ld.global.f64 	%fd4, [%rd10];
	sub.f64 	%fd5, %fd4, %fd3;
	st.global.f64 	[%rd10], %fd5;
	mov.b64 	%rd11, 0;
	st.global.u64 	[%rd6], %rd11;
$L__BB4_2:
	ret;

}


// ===== COMPILED SASS (sm_100) =====

	.target	sm_100

	.elftype	@"ET_EXEC"


//--------------------- .note.nv.tkinfo           --------------------------
	.section	.note.nv.tkinfo,"",@"SHT_NOTE"
	.sectionflags	@"SHF_NOTE_NV_TKINFO"
	.tkinfo
        /*0018*/ 	.word	0x00000002
        /*0030*/ 	.string	""
        /*0030*/ 	.string	"ptxas"
        /*0030*/ 	.string	"Cuda compilation tools, release 13.0, V13.0.88"
        /*0030*/ 	.string	"Build cuda_13.0.r13.0/compiler.36424714_0"
        /*0030*/ 	.string	"-arch sm_100 -m 64 "



//--------------------- .note.nv.cuinfo           --------------------------
	.section	.note.nv.cuinfo,"",@"SHT_NOTE"
	.sectionflags	@"SHF_NOTE_NV_CUINFO"
        /*0018*/ 	.short	0x0002
        /*001a*/ 	.short	0x0064
        /*001c*/ 	.short	0x0082
	.zero		2


//--------------------- .nv.info                  --------------------------
	.section	.nv.info,"",@"SHT_CUDA_INFO"
	.align	4


	//----- nvinfo : EIATTR_REGCOUNT
	.align		4
        /*0000*/ 	.byte	0x04, 0x2f
        /*0002*/ 	.short	(.L_1 - .L_0)
	.align		4
.L_0:
        /*0004*/ 	.word	index@(_Z15device_divisionPdiiS_S_)
        /*0008*/ 	.word	0x00000020


	//----- nvinfo : EIATTR_FRAME_SIZE
	.align		4
.L_1:
        /*000c*/ 	.byte	0x04, 0x11
        /*000e*/ 	.short	(.L_3 - .L_2)
	.align		4
.L_2:
        /*0010*/ 	.word	index@($__internal_0_$__cuda_sm20_div_rn_f64_full)
        /*0014*/ 	.word	0x00000000


	//----- nvinfo : EIATTR_FRAME_SIZE
	.align		4
.L_3:
        /*0018*/ 	.byte	0x04, 0x11
        /*001a*/ 	.short	(.L_5 - .L_4)
	.align		4
.L_4:
        /*001c*/ 	.word	index@(_Z15device_divisionPdiiS_S_)
        /*0020*/ 	.word	0x00000000


	//----- nvinfo : EIATTR_REGCOUNT
	.align		4
.L_5:
        /*0024*/ 	.byte	0x04, 0x2f
        /*0026*/ 	.short	(.L_7 - .L_6)
	.align		4
.L_6:
        /*0028*/ 	.word	index@(_Z19device_elimination2PdiS_i)
        /*002c*/ 	.word	0x00000020


	//----- nvinfo : EIATTR_FRAME_SIZE
	.align		4
.L_7:
        /*0030*/ 	.byte	0x04, 0x11
        /*0032*/ 	.short	(.L_9 - .L_8)
	.align		4
.L_8:
        /*0034*/ 	.word	index@(_Z19device_elimination2PdiS_i)
        /*0038*/ 	.word	0x00000000


	//----- nvinfo : EIATTR_REGCOUNT
	.align		4
.L_9:
        /*003c*/ 	.byte	0x04, 0x2f
        /*003e*/ 	.short	(.L_11 - .L_10)
	.align		4
.L_10:
        /*0040*/ 	.word	index@(_Z19device_elimination1PdiS_S_i)
        /*0044*/ 	.word	0x0000001e


	//----- nvinfo : EIATTR_FRAME_SIZE
	.align		4
.L_11:
        /*0048*/ 	.byte	0x04, 0x11
        /*004a*/ 	.short	(.L_13 - .L_12)
	.align		4
.L_12:
        /*004c*/ 	.word	index@(_Z19device_elimination1PdiS_S_i)
        /*0050*/ 	.word	0x00000000


	//----- nvinfo : EIATTR_REGCOUNT
	.align		4
.L_13:
        /*0054*/ 	.byte	0x04, 0x2f
        /*0056*/ 	.short	(.L_15 - .L_14)
	.align		4
.L_14:
        /*0058*/ 	.word	index@(_Z23add_device_elimination1PdiS_S_i)
        /*005c*/ 	.word	0x0000000e


	//----- nvinfo : EIATTR_FRAME_SIZE
	.align		4
.L_15:
        /*0060*/ 	.byte	0x04, 0x11
        /*0062*/ 	.short	(.L_17 - .L_16)
	.align		4
.L_16:
        /*0064*/ 	.word	index@(_Z23add_device_elimination1PdiS_S_i)
        /*0068*/ 	.word	0x00000000


	//----- nvinfo : EIATTR_REGCOUNT
	.align		4
.L_17:
        /*006c*/ 	.byte	0x04, 0x2f
        /*006e*/ 	.short	(.L_19 - .L_18)
	.align		4
.L_18:
        /*0070*/ 	.word	index@(_Z23add_device_elimination2PdiS_S_i)
        /*0074*/ 	.word	0x0000000e


	//----- nvinfo : EIATTR_FRAME_SIZE
	.align		4
.L_19:
        /*0078*/ 	.byte	0x04, 0x11
        /*007a*/ 	.short	(.L_21 - .L_20)
	.align		4
.L_20:
        /*007c*/ 	.word	index@(_Z23add_device_elimination2PdiS_S_i)
        /*0080*/ 	.word	0x00000000


	//----- nvinfo : EIATTR_MIN_STACK_SIZE
	.align		4
.L_21:
        /*0084*/ 	.byte	0x04, 0x12
        /*0086*/ 	.short	(.L_23 - .L_22)
	.align		4
.L_22:
        /*0088*/ 	.word	index@(_Z23add_device_elimination2PdiS_S_i)
        /*008c*/ 	.word	0x00000000


	//----- nvinfo : EIATTR_MIN_STACK_SIZE
	.align		4
.L_23:
        /*0090*/ 	.byte	0x04, 0x12
        /*0092*/ 	.short	(.L_25 - .L_24)
	.align		4
.L_24:
        /*0094*/ 	.word	index@(_Z23add_device_elimination1PdiS_S_i)
        /*0098*/ 	.word	0x00000000


	//----- nvinfo : EIATTR_MIN_STACK_SIZE
	.align		4
.L_25:
        /*009c*/ 	.byte	0x04, 0x12
        /*009e*/ 	.short	(.L_27 - .L_26)
	.align		4
.L_26:
        /*00a0*/ 	.word	index@(_Z19device_elimination1PdiS_S_i)
        /*00a4*/ 	.word	0x00000000


	//----- nvinfo : EIATTR_MIN_STACK_SIZE
	.align		4
.L_27:
        /*00a8*/ 	.byte	0x04, 0x12
        /*00aa*/ 	.short	(.L_29 - .L_28)
	.align		4
.L_28:
        /*00ac*/ 	.word	index@(_Z19device_elimination2PdiS_i)
        /*00b0*/ 	.word	0x00000000


	//----- nvinfo : EIATTR_MIN_STACK_SIZE
	.align		4
.L_29:
        /*00b4*/ 	.byte	0x04, 0x12
        /*00b6*/ 	.short	(.L_31 - .L_30)
	.align		4
.L_30:
        /*00b8*/ 	.word	index@(_Z15device_divisionPdiiS_S_)
        /*00bc*/ 	.word	0x00000000
.L_31:


//--------------------- .nv.compat                --------------------------
	.section	.nv.compat,"",@"SHT_CUDA_COMPAT_INFO"
	.align	4
        /*0000*/ 	.byte	0x02, 0x09, 0x00, 0x00, 0x02, 0x02, 0x01, 0x00, 0x02, 0x05, 0x05, 0x00, 0x03, 0x07, 0x01, 0x01
        /*0010*/ 	.byte	0x02, 0x03, 0x00, 0x00, 0x02, 0x06, 0x01, 0x00, 0x04, 0x0b, 0x08, 0x00, 0x01, 0x00, 0x00, 0x00
        /*0020*/ 	.byte	0x00, 0x00, 0x00, 0x00


//--------------------- .nv.info._Z23add_device_elimination2PdiS_S_i --------------------------
	.section	.nv.info._Z23add_device_elimination2PdiS_S_i,"",@"SHT_CUDA_INFO"
	.sectionflags	@""
	.align	4


	//----- nvinfo : EIATTR_CUDA_API_VERSION
	.align		4
        /*0000*/ 	.byte	0x04, 0x37
        /*0002*/ 	.short	(.L_33 - .L_32)
.L_32:
        /*0004*/ 	.word	0x00000082


	//----- nvinfo : EIATTR_KPARAM_INFO
	.align		4
.L_33:
        /*0008*/ 	.byte	0x04, 0x17
        /*000a*/ 	.short	(.L_35 - .L_34)
.L_34:
        /*000c*/ 	.word	0x00000000
        /*0010*/ 	.short	0x0004
        /*0012*/ 	.short	0x0020
        /*0014*/ 	.byte	0x00, 0xf0, 0x11, 0x00


	//----- nvinfo : EIATTR_KPARAM_INFO
	.align		4
.L_35:
        /*0018*/ 	.byte	0x04, 0x17
        /*001a*/ 	.short	(.L_37 - .L_36)
.L_36:
        /*001c*/ 	.word	0x00000000
        /*0020*/ 	.short	0x0003
        /*0022*/ 	.short	0x0018
        /*0024*/ 	.byte	0x00, 0xf5, 0x21, 0x00


	//----- nvinfo : EIATTR_KPARAM_INFO
	.align		4
.L_37:
        /*0028*/ 	.byte	0x04, 0x17
        /*002a*/ 	.short	(.L_39 - .L_38)
.L_38:
        /*002c*/ 	.word	0x00000000
        /*0030*/ 	.short	0x0002
        /*0032*/ 	.short	0x0010
        /*0034*/ 	.byte	0x00, 0xf5, 0x21, 0x00


	//----- nvinfo : EIATTR_KPARAM_INFO
	.align		4
.L_39:
        /*0038*/ 	.byte	0x04, 0x17
        /*003a*/ 	.short	(.L_41 - .L_40)
.L_40:
        /*003c*/ 	.word	0x00000000
        /*0040*/ 	.short	0x0001
        /*0042*/ 	.short	0x0008
        /*0044*/ 	.byte	0x00, 0xf0, 0x11, 0x00


	//----- nvinfo : EIATTR_KPARAM_INFO
	.align		4
.L_41:
        /*0048*/ 	.byte	0x04, 0x17
        /*004a*/ 	.short	(.L_43 - .L_42)
.L_42:
        /*004c*/ 	.word	0x00000000
        /*0050*/ 	.short	0x0000
        /*0052*/ 	.short	0x0000
        /*0054*/ 	.byte	0x00, 0xf5, 0x21, 0x00


	//----- nvinfo : EIATTR_SPARSE_MMA_MASK
	.align		4
.L_43:
        /*0058*/ 	.byte	0x03, 0x50
        /*005a*/ 	.short	0x0000


	//----- nvinfo : EIATTR_MAXREG_COUNT
	.align		4
        /*005c*/ 	.byte	0x03, 0x1b
        /*005e*/ 	.short	0x00ff


	//----- nvinfo : EIATTR_MERCURY_ISA_VERSION
	.align		4
        /*0060*/ 	.byte	0x03, 0x5f
        /*0062*/ 	.short	0x0101


	//----- nvinfo : EIATTR_VRC_CTA_INIT_COUNT
	.align		4
        /*0064*/ 	.byte	0x02, 0x4a
	.zero		1
	.zero		1


	//----- nvinfo : EIATTR_EXIT_INSTR_OFFSETS
	.align		4
        /*0068*/ 	.byte	0x04, 0x1c
        /*006a*/ 	.short	(.L_45 - .L_44)


	//   ....[0]....
.L_44:
        /*006c*/ 	.word	0x00000070


	//   ....[1]....
        /*0070*/ 	.word	0x00000160


	//----- nvinfo : EIATTR_CBANK_PARAM_SIZE
	.align		4
.L_45:
        /*0074*/ 	.byte	0x03, 0x19
        /*0076*/ 	.short	0x0024


	//----- nvinfo : EIATTR_PARAM_CBANK
	.align		4
        /*0078*/ 	.byte	0x04, 0x0a
        /*007a*/ 	.short	(.L_47 - .L_46)
	.align		4
.L_46:
        /*007c*/ 	.word	index@(.nv.constant0._Z23add_device_elimination2PdiS_S_i)
        /*0080*/ 	.short	0x0380
        /*0082*/ 	.short	0x0024


	//----- nvinfo : EIATTR_SW_WAR
	.align		4
.L_47:
        /*0084*/ 	.byte	0x04, 0x36
        /*0086*/ 	.short	(.L_49 - .L_48)
.L_48:
        /*0088*/ 	.word	0x00000008
.L_49:


//--------------------- .nv.info._Z23add_device_elimination1PdiS_S_i --------------------------
	.section	.nv.info._Z23add_device_elimination1PdiS_S_i,"",@"SHT_CUDA_INFO"
	.sectionflags	@""
	.align	4


	//----- nvinfo : EIATTR_CUDA_API_VERSION
	.align		4
        /*0000*/ 	.byte	0x04, 0x37
        /*0002*/ 	.short	(.L_51 - .L_50)
.L_50:
        /*0004*/ 	.word	0x00000082


	//----- nvinfo : EIATTR_KPARAM_INFO
	.align		4
.L_51:
        /*0008*/ 	.byte	0x04, 0x17
        /*000a*/ 	.short	(.L_53 - .L_52)
.L_52:
        /*000c*/ 	.word	0x00000000
        /*0010*/ 	.short	0x0004
        /*0012*/ 	.short	0x0020
        /*0014*/ 	.byte	0x00, 0xf0, 0x11, 0x00


	//----- nvinfo : EIATTR_KPARAM_INFO
	.align		4
.L_53:
        /*0018*/ 	.byte	0x04, 0x17
        /*001a*/ 	.short	(.L_55 - .L_54)
.L_54:
        /*001c*/ 	.word	0x00000000
        /*0020*/ 	.short	0x0003
        /*0022*/ 	.short	0x0018
        /*0024*/ 	.byte	0x00, 0xf5, 0x21, 0x00


	//----- nvinfo : EIATTR_KPARAM_INFO
	.align		4
.L_55:
        /*0028*/ 	.byte	0x04, 0x17
        /*002a*/ 	.short	(.L_57 - .L_56)
.L_56:
        /*002c*/ 	.word	0x00000000
        /*0030*/ 	.short	0x0002
        /*0032*/ 	.short	0x0010
        /*0034*/ 	.byte	0x00, 0xf5, 0x21, 0x00


	//----- nvinfo : EIATTR_KPARAM_INFO
	.align		4
.L_57:
        /*0038*/ 	.byte	0x04, 0x17
        /*003a*/ 	.short	(.L_59 - .L_58)
.L_58:
        /*003c*/ 	.word	0x00000000
        /*0040*/ 	.short	0x0001
        /*0042*/ 	.short	0x0008
        /*0044*/ 	.byte	0x00, 0xf0, 0x11, 0x00


	//----- nvinfo : EIATTR_KPARAM_INFO
	.align		4
.L_59:
        /*0048*/ 	.byte	0x04, 0x17
        /*004a*/ 	.short	(.L_61 - .L_60)
.L_60:
        /*004c*/ 	.word	0x00000000
        /*0050*/ 	.short	0x0000
        /*0052*/ 	.short	0x0000
        /*0054*/ 	.byte	0x00, 0xf5, 0x21, 0x00


	//----- nvinfo : EIATTR_SPARSE_MMA_MASK
	.align		4
.L_61:
        /*0058*/ 	.byte	0x03, 0x50
        /*005a*/ 	.short	0x0000


	//----- nvinfo : EIATTR_MAXREG_COUNT
	.align		4
        /*005c*/ 	.byte	0x03, 0x1b
        /*005e*/ 	.short	0x00ff


	//----- nvinfo : EIATTR_MERCURY_ISA_VERSION
	.align		4
        /*0060*/ 	.byte	0x03, 0x5f
        /*0062*/ 	.short	0x0101


	//----- nvinfo : EIATTR_VRC_CTA_INIT_COUNT
	.align		4
        /*0064*/ 	.byte	0x02, 0x4a
	.zero		1
	.zero		1


	//----- nvinfo : EIATTR_EXIT_INSTR_OFFSETS
	.align		4
        /*0068*/ 	.byte	0x04, 0x1c
        /*006a*/ 	.short	(.L_63 - .L_62)


	//   ....[0]....
.L_62:
        /*006c*/ 	.word	0x00000070


	//   ....[1]....
        /*0070*/ 	.word	0x00000170


	//----- nvinfo : EIATTR_CBANK_PARAM_SIZE
	.align		4
.L_63:
        /*0074*/ 	.byte	0x03, 0x19
        /*0076*/ 	.short	0x0024


	//----- nvinfo : EIATTR_PARAM_CBANK
	.align		4
        /*0078*/ 	.byte	0x04, 0x0a
        /*007a*/ 	.short	(.L_65 - .L_64)
	.align		4
.L_64:
        /*007c*/ 	.word	index@(.nv.constant0._Z23add_device_elimination1PdiS_S_i)
        /*0080*/ 	.short	0x0380
        /*0082*/ 	.short	0x0024


	//----- nvinfo : EIATTR_SW_WAR
	.align		4
.L_65:
        /*0084*/ 	.byte	0x04, 0x36
        /*0086*/ 	.short	(.L_67 - .L_66)
.L_66:
        /*0088*/ 	.word	0x00000008
.L_67:


//--------------------- .nv.info._Z19device_elimination1PdiS_S_i --------------------------
	.section	.nv.info._Z19device_elimination1PdiS_S_i,"",@"SHT_CUDA_INFO"
	.sectionflags	@""
	.align	4


	//----- nvinfo : EIATTR_CUDA_API_VERSION
	.align		4
        /*0000*/ 	.byte	0x04, 0x37
        /*0002*/ 	.short	(.L_69 - .L_68)
.L_68:
        /*0004*/ 	.word	0x00000082


	//----- nvinfo : EIATTR_KPARAM_INFO
	.align		4
.L_69:
        /*0008*/ 	.byte	0x04, 0x17
        /*000a*/ 	.short	(.L_71 - .L_70)
.L_70:
        /*000c*/ 	.word	0x00000000
        /*0010*/ 	.short	0x0004
        /*0012*/ 	.short	0x0020
        /*0014*/ 	.byte	0x00, 0xf0, 0x11, 0x00


	//----- nvinfo : EIATTR_KPARAM_INFO
	.align		4
.L_71:
        /*0018*/ 	.byte	0x04, 0x17
        /*001a*/ 	.short	(.L_73 - .L_72)
.L_72:
        /*001c*/ 	.word	0x00000000
        /*0020*/ 	.short	0x0003
        /*0022*/ 	.short	0x0018
        /*0024*/ 	.byte	0x00, 0xf5, 0x21, 0x00


	//----- nvinfo : EIATTR_KPARAM_INFO
	.align		4
.L_73:
        /*0028*/ 	.byte	0x04, 0x17
        /*002a*/ 	.short	(.L_75 - .L_74)
.L_74:
        /*002c*/ 	.word	0x00000000
        /*0030*/ 	.short	0x0002
        /*0032*/ 	.short	0x0010
        /*0034*/ 	.byte	0x00, 0xf5, 0x21, 0x00


	//----- nvinfo : EIATTR_KPARAM_INFO
	.align		4
.L_75:
        /*0038*/ 	.byte	0x04, 0x17
        /*003a*/ 	.short	(.L_77 - .L_76)
.L_76:
        /*003c*/ 	.word	0x00000000
        /*0040*/ 	.short	0x0001
        /*0042*/ 	.short	0x0008
        /*0044*/ 	.byte	0x00, 0xf0, 0x11, 0x00


	//----- nvinfo : EIATTR_KPARAM_INFO
	.align		4
.L_77:
        /*0048*/ 	.byte	0x04, 0x17
        /*004a*/ 	.short	(.L_79 - .L_78)
.L_78:
        /*004c*/ 	.word	0x00000000
        /*0050*/ 	.short	0x0000
        /*0052*/ 	.short	0x0000
        /*0054*/ 	.byte	0x00, 0xf5, 0x21, 0x00


	//----- nvinfo : EIATTR_SPARSE_MMA_MASK
	.align		4
.L_79:
        /*0058*/ 	.byte	0x03, 0x50
        /*005a*/ 	.short	0x0000


	//----- nvinfo : EIATTR_MAXREG_COUNT
	.align		4
        /*005c*/ 	.byte	0x03, 0x1b
        /*005e*/ 	.short	0x00ff


	//----- nvinfo : EIATTR_MERCURY_ISA_VERSION
	.align		4
        /*0060*/ 	.byte	0x03, 0x5f
        /*0062*/ 	.short	0x0101


	//----- nvinfo : EIATTR_VRC_CTA_INIT_COUNT
	.align		4
        /*0064*/ 	.byte	0x02, 0x4a
	.zero		1
	.zero		1


	//----- nvinfo : EIATTR_EXIT_INSTR_OFFSETS
	.align		4
        /*0068*/ 	.byte	0x04, 0x1c
        /*006a*/ 	.short	(.L_81 - .L_80)


	//   ....[0]....
.L_80:
        /*006c*/ 	.word	0x00000060


	//   ....[1]....
        /*0070*/ 	.word	0x00000b20


	//----- nvinfo : EIATTR_CRS_STACK_SIZE
	.align		4
.L_81:
        /*0074*/ 	.byte	0x04, 0x1e
        /*0076*/ 	.short	(.L_83 - .L_82)
.L_82:
        /*0078*/ 	.word	0x00000000


	//----- nvinfo : EIATTR_CBANK_PARAM_SIZE
	.align		4
.L_83:
        /*007c*/ 	.byte	0x03, 0x19
        /*007e*/ 	.short	0x0024


	//----- nvinfo : EIATTR_PARAM_CBANK
	.align		4
        /*0080*/ 	.byte	0x04, 0x0a
        /*0082*/ 	.short	(.L_85 - .L_84)
	.align		4
.L_84:
        /*0084*/ 	.word	index@(.nv.constant0._Z19device_elimination1PdiS_S_i)
        /*0088*/ 	.short	0x0380
        /*008a*/ 	.short	0x0024


	//----- nvinfo : EIATTR_SW_WAR
	.align		4
.L_85:
        /*008c*/ 	.byte	0x04, 0x36
        /*008e*/ 	.short	(.L_87 - .L_86)
.L_86:
        /*0090*/ 	.word	0x00000008
.L_87:


//--------------------- .nv.info._Z19device_elimination2PdiS_i --------------------------
	.section	.nv.info._Z19device_elimination2PdiS_i,"",@"SHT_CUDA_INFO"
	.sectionflags	@""
	.align	4


	//----- nvinfo : EIATTR_CUDA_API_VERSION
	.align		4
        /*0000*/ 	.byte	0x04, 0x37
        /*0002*/ 	.short	(.L_89 - .L_88)
.L_88:
        /*0004*/ 	.word	0x00000082


	//----- nvinfo : EIATTR_KPARAM_INFO
	.align		4
.L_89:
        /*0008*/ 	.byte	0x04, 0x17
        /*000a*/ 	.short	(.L_91 - .L_90)
.L_90:
        /*000c*/ 	.word	0x00000000
        /*0010*/ 	.short	0x0003
        /*0012*/ 	.short	0x0018
        /*0014*/ 	.byte	0x00, 0xf0, 0x11, 0x00


	//----- nvinfo : EIATTR_KPARAM_INFO
	.align		4
.L_91:
        /*0018*/ 	.byte	0x04, 0x17
        /*001a*/ 	.short	(.L_93 - .L_92)
.L_92:
        /*001c*/ 	.word	0x00000000
        /*0020*/ 	.short	0x0002
        /*0022*/ 	.short	0x0010
        /*0024*/ 	.byte	0x00, 0xf5, 0x21, 0x00


	//----- nvinfo : EIATTR_KPARAM_INFO
	.align		4
.L_93:
        /*0028*/ 	.byte	0x04, 0x17
        /*002a*/ 	.short	(.L_95 - .L_94)
.L_94:
        /*002c*/ 	.word	0x00000000
        /*0030*/ 	.short	0x0001
        /*0032*/ 	.short	0x0008
        /*0034*/ 	.byte	0x00, 0xf0, 0x11, 0x00


	//----- nvinfo : EIATTR_KPARAM_INFO
	.align		4
.L_95:
        /*0038*/ 	.byte	0x04, 0x17
        /*003a*/ 	.short	(.L_97 - .L_96)
.L_96:
        /*003c*/ 	.word	0x00000000
        /*0040*/ 	.short	0x0000
        /*0042*/ 	.short	0x0000
        /*0044*/ 	.byte	0x00, 0xf5, 0x21, 0x00


	//----- nvinfo : EIATTR_SPARSE_MMA_MASK
	.align		4
.L_97:
        /*0048*/ 	.byte	0x03, 0x50
        /*004a*/ 	.short	0x0000


	//----- nvinfo : EIATTR_MAXREG_COUNT
	.align		4
        /*004c*/ 	.byte	0x03, 0x1b
        /*004e*/ 	.short	0x00ff


	//----- nvinfo : EIATTR_MERCURY_ISA_VERSION
	.align		4
        /*0050*/ 	.byte	0x03, 0x5f
        /*0052*/ 	.short	0x0101


	//----- nvinfo : EIATTR_VRC_CTA_INIT_COUNT
	.align		4
        /*0054*/ 	.byte	0x02, 0x4a
	.zero		1
	.zero		1


	//----- nvinfo : EIATTR_EXIT_INSTR_OFFSETS
	.align		4
        /*0058*/ 	.byte	0x04, 0x1c
        /*005a*/ 	.short	(.L_99 - .L_98)


	//   ....[0]....
.L_98:
        /*005c*/ 	.word	0x000000a0


	//   ....[1]....
        /*0060*/ 	.word	0x00000520


	//   ....[2]....
        /*0064*/ 	.word	0x00000700


	//   ....[3]....
        /*0068*/ 	.word	0x00000840


	//   ....[4]....
        /*006c*/ 	.word	0x000008e0


	//----- nvinfo : EIATTR_CBANK_PARAM_SIZE
	.align		4
.L_99:
        /*0070*/ 	.byte	0x03, 0x19
        /*0072*/ 	.short	0x001c


	//----- nvinfo : EIATTR_PARAM_CBANK
	.align		4
        /*0074*/ 	.byte	0x04, 0x0a
        /*0076*/ 	.short	(.L_101 - .L_100)
	.align		4
.L_100:
        /*0078*/ 	.word	index@(.nv.constant0._Z19device_elimination2PdiS_i)
        /*007c*/ 	.short	0x0380
        /*007e*/ 	.short	0x001c


	//----- nvinfo : EIATTR_SW_WAR
	.align		4
.L_101:
        /*0080*/ 	.byte	0x04, 0x36
        /*0082*/ 	.short	(.L_103 - .L_102)
.L_102:
        /*0084*/ 	.word	0x00000008
.L_103:


//--------------------- .nv.info._Z15device_divisionPdiiS_S_ --------------------------
	.section	.nv.info._Z15device_divisionPdiiS_S_,"",@"SHT_CUDA_INFO"
	.sectionflags	@""
	.align	4


	//----- nvinfo : EIATTR_CUDA_API_VERSION
	.align		4
        /*0000*/ 	.byte	0x04, 0x37
        /*0002*/ 	.short	(.L_105 - .L_104)
.L_104:
        /*0004*/ 	.word	0x00000082


	//----- nvinfo : EIATTR_KPARAM_INFO
	.align		4
.L_105:
        /*0008*/ 	.byte	0x04, 0x17
        /*000a*/ 	.short	(.L_107 - .L_106)
.L_106:
        /*000c*/ 	.word	0x00000000
        /*0010*/ 	.short	0x0004
        /*0012*/ 	.short	0x0018
        /*0014*/ 	.byte	0x00, 0xf5, 0x21, 0x00


	//----- nvinfo : EIATTR_KPARAM_INFO
	.align		4
.L_107:
        /*0018*/ 	.byte	0x04, 0x17
        /*001a*/ 	.short	(.L_109 - .L_108)
.L_108:
        /*001c*/ 	.word	0x00000000
        /*0020*/ 	.short	0x0003
        /*0022*/ 	.short	0x0010
        /*0024*/ 	.byte	0x00, 0xf5, 0x21, 0x00


	//----- nvinfo : EIATTR_KPARAM_INFO
	.align		4
.L_109:
        /*0028*/ 	.byte	0x04, 0x17
        /*002a*/ 	.short	(.L_111 - .L_110)
.L_110:
        /*002c*/ 	.word	0x00000000
        /*0030*/ 	.short	0x0002
        /*0032*/ 	.short	0x000c
        /*0034*/ 	.byte	0x00, 0xf0, 0x11, 0x00


	//----- nvinfo : EIATTR_KPARAM_INFO
	.align		4
.L_111:
        /*0038*/ 	.byte	0x04, 0x17
        /*003a*/ 	.short	(.L_113 - .L_112)
.L_112:
        /*003c*/ 	.word	0x00000000
        /*0040*/ 	.short	0x0001
        /*0042*/ 	.short	0x0008
        /*0044*/ 	.byte	0x00, 0xf0, 0x11, 0x00


	//----- nvinfo : EIATTR_KPARAM_INFO
	.align		4
.L_113:
        /*0048*/ 	.byte	0x04, 0x17
        /*004a*/ 	.short	(.L_115 - .L_114)
.L_114:
        /*004c*/ 	.word	0x00000000
        /*0050*/ 	.short	0x0000
        /*0052*/ 	.short	0x0000
        /*0054*/ 	.byte	0x00, 0xf5, 0x21, 0x00


	//----- nvinfo : EIATTR_SPARSE_MMA_MASK
	.align		4
.L_115:
        /*0058*/ 	.byte	0x03, 0x50
        /*005a*/ 	.short	0x0000


	//----- nvinfo : EIATTR_MAXREG_COUNT
	.align		4
        /*005c*/ 	.byte	0x03, 0x1b
        /*005e*/ 	.short	0x00ff


	//----- nvinfo : EIATTR_MERCURY_ISA_VERSION
	.align		4
        /*0060*/ 	.byte	0x03, 0x5f
        /*0062*/ 	.short	0x0101


	//----- nvinfo : EIATTR_VRC_CTA_INIT_COUNT
	.align		4
        /*0064*/ 	.byte	0x02, 0x4a
	.zero		1
	.zero		1


	//----- nvinfo : EIATTR_EXIT_INSTR_OFFSETS
	.align		4
        /*0068*/ 	.byte	0x04, 0x1c
        /*006a*/ 	.short	(.L_117 - .L_116)


	//   ....[0]....
.L_116:
        /*006c*/ 	.word	0x00002840


	//----- nvinfo : EIATTR_CRS_STACK_SIZE
	.align		4
.L_117:
        /*0070*/ 	.byte	0x04, 0x1e
        /*0072*/ 	.short	(.L_119 - .L_118)
.L_118:
        /*0074*/ 	.word	0x00000000


	//----- nvinfo : EIATTR_CBANK_PARAM_SIZE
	.align		4
.L_119:
        /*0078*/ 	.byte	0x03, 0x19
        /*007a*/ 	.short	0x0020


	//----- nvinfo : EIATTR_PARAM_CBANK
	.align		4
        /*007c*/ 	.byte	0x04, 0x0a
        /*007e*/ 	.short	(.L_121 - .L_120)
	.align		4
.L_120:
        /*0080*/ 	.word	index@(.nv.constant0._Z15device_divisionPdiiS_S_)
        /*0084*/ 	.short	0x0380
        /*0086*/ 	.short	0x0020


	//----- nvinfo : EIATTR_SW_WAR
	.align		4
.L_121:
        /*0088*/ 	.byte	0x04, 0x36
        /*008a*/ 	.short	(.L_123 - .L_122)
.L_122:
        /*008c*/ 	.word	0x00000008
.L_123:


//--------------------- .nv.callgraph             --------------------------
	.section	.nv.callgraph,"",@"SHT_CUDA_CALLGRAPH"
	.align	4
	.sectionentsize	8
	.align		4
        /*0000*/ 	.word	0x00000000
	.align		4
        /*0004*/ 	.word	0xffffffff
	.align		4
        /*0008*/ 	.word	0x00000000
	.align		4
        /*000c*/ 	.word	0xfffffffe
	.align		4
        /*0010*/ 	.word	0x00000000
	.align		4
        /*0014*/ 	.word	0xfffffffd
	.align		4
        /*0018*/ 	.word	0x00000000
	.align		4
        /*001c*/ 	.word	0xfffffffc


//--------------------- .text._Z23add_device_elimination2PdiS_S_i --------------------------
	.section	.text._Z23add_device_elimination2PdiS_S_i,"ax",@progbits
	.align	128
        .global         _Z23add_device_elimination2PdiS_S_i
        .type           _Z23add_device_elimination2PdiS_S_i,@function
        .size           _Z23add_device_elimination2PdiS_S_i,(.L_x_57 - _Z23add_device_elimination2PdiS_S_i)
        .other          _Z23add_device_elimination2PdiS_S_i,@"STO_CUDA_ENTRY STV_DEFAULT"
_Z23add_device_elimination2PdiS_S_i:
.text._Z23add_device_elimination2PdiS_S_i:
[----:B------:R-:W-:Y:S01]  /*0000*/  LDC R1, c[0x0][0x37c] ;  /* 0x0000df00ff017b82 */ /* 0x000fe20000000800 */
[----:B------:R-:W0:Y:S07]  /*0010*/  S2R R0, SR_TID.X ;  /* 0x0000000000007919 */ /* 0x000e2e0000002100 */
[----:B------:R-:W0:Y:S08]  /*0020*/  S2UR UR4, SR_CTAID.X ;  /* 0x00000000000479c3 */ /* 0x000e300000002500 */
[----:B------:R-:W0:Y:S08]  /*0030*/  LDC R5, c[0x0][0x360] ;  /* 0x0000d800ff057b82 */ /* 0x000e300000000800 */
[----:B------:R-:W1:Y:S01]  /*0040*/  LDC R6, c[0x0][0x3a0] ;  /* 0x0000e800ff067b82 */ /* 0x000e620000000800 */
[----:B0-----:R-:W-:-:S05]  /*0050*/  IMAD R5, R5, UR4, R0 ;  /* 0x0000000405057c24 */ /* 0x001fca000f8e0200 */
[----:B-1----:R-:W-:-:S13]  /*0060*/  ISETP.GE.AND P0, PT, R5, R6, PT ;  /* 0x000000060500720c */ /* 0x002fda0003f06270 */
[----:B------:R-:W-:Y:S05]  /*0070*/  @P0 EXIT ;  /* 0x000000000000094d */ /* 0x000fea0003800000 */
[----:B------:R-:W0:Y:S01]  /*0080*/  LDC.64 R8, c[0x0][0x398] ;  /* 0x0000e600ff087b82 */ /* 0x000e220000000a00 */
[----:B------:R-:W1:Y:S01]  /*0090*/  LDCU UR6, c[0x0][0x388] ;  /* 0x00007100ff0677ac */ /* 0x000e620008000800 */
[----:B------:R-:W2:Y:S06]  /*00a0*/  LDCU.64 UR4, c[0x0][0x358] ;  /* 0x00006b00ff0477ac */ /* 0x000eac0008000a00 */
[----:B------:R-:W3:Y:S01]  /*00b0*/  LDC.64 R2, c[0x0][0x380] ;  /* 0x0000e000ff027b82 */ /* 0x000ee20000000a00 */
[----:B-1----:R-:W-:Y:S02]  /*00c0*/  IMAD R11, R5, UR6, R6 ;  /* 0x00000006050b7c24 */ /* 0x002fe4000f8e0206 */
[----:B0-----:R-:W-:-:S04]  /*00d0*/  IMAD.WIDE R6, R6, 0x8, R8 ;  /* 0x0000000806067825 */ /* 0x001fc800078e0208 */
[----:B------:R-:W-:Y:S02]  /*00e0*/  IMAD.WIDE R8, R5, 0x8, R8 ;  /* 0x0000000805087825 */ /* 0x000fe400078e0208 */
[----:B--2---:R-:W2:Y:S02]  /*00f0*/  LDG.E.64 R6, desc[UR4][R6.64] ;  /* 0x0000000406067981 */ /* 0x004ea4000c1e1b00 */
[----:B---3--:R-:W-:Y:S02]  /*0100*/  IMAD.WIDE R2, R11, 0x8, R2 ;  /* 0x000000080b027825 */ /* 0x008fe400078e0202 */
[----:B------:R-:W2:Y:S04]  /*0110*/  LDG.E.64 R10, desc[UR4][R8.64] ;  /* 0x00000004080a7981 */ /* 0x000ea8000c1e1b00 */
[----:B------:R-:W2:Y:S02]  /*0120*/  LDG.E.64 R4, desc[UR4][R2.64] ;  /* 0x0000000402047981 */ /* 0x000ea4000c1e1b00 */
[----:B--2---:R-:W-:-:S07]  /*0130*/  DFMA R4, -R4, R6, R10 ;  /* 0x000000060404722b */ /* 0x004fce000000010a */
[----:B------:R-:W-:Y:S04]  /*0140*/  STG.E.64 desc[UR4][R8.64], R4 ;  /* 0x0000000408007986 */ /* 0x000fe8000c101b04 */
[----:B------:R-:W-:Y:S01]  /*0150*/  STG.E.64 desc[UR4][R2.64], RZ ;  /* 0x000000ff02007986 */ /* 0x000fe2000c101b04 */
[----:B------:R-:W-:Y:S05]  /*0160*/  EXIT ;  /* 0x000000000000794d */ /* 0x000fea0003800000 */
.L_x_0:
[----:B------:R-:W-:-:S00]  /*0170*/  BRA `(.L_x_0) ;  /* 0xfffffffc00fc7947 */ /* 0x000fc0000383ffff */
[----:B------:R-:W-:-:S00]  /*0180*/  NOP ;  /* 0x0000000000007918 */ /* 0x000fc00000000000 */
[----:B------:R-:W-:-:S00]  /*0190*/  NOP ;  /* 0x0000000000007918 */ /* 0x000fc00000000000 */
[----:B------:R-:W-:-:S00]  /*01a0*/  NOP ;  /* 0x0000000000007918 */ /* 0x000fc00000000000 */
[----:B------:R-:W-:-:S00]  /*01b0*/  NOP ;  /* 0x0000000000007918 */ /* 0x000fc00000000000 */
[----:B------:R-:W-:-:S00]  /*01c0*/  NOP ;  /* 0x0000000000007918 */ /* 0x000fc00000000000 */
[----:B------:R-:W-:-:S00]  /*01d0*/  NOP ;  /* 0x0000000000007918 */ /* 0x000fc00000000000 */
[----:B------:R-:W-:-:S00]  /*01e0*/  NOP ;  /* 0x0000000000007918 */ /* 0x000fc00000000000 */
[----:B------:R-:W-:-:S00]  /*01f0*/  NOP ;  /* 0x0000000000007918 */ /* 0x000fc00000000000 */
.L_x_57:


//--------------------- .text._Z23add_device_elimination1PdiS_S_i --------------------------
	.section	.text._Z23add_device_elimination1PdiS_S_i,"ax",@progbits
	.align	128
        .global         _Z23add_device_elimination1PdiS_S_i
        .type           _Z23add_device_elimination1PdiS_S_i,@function
        .size           _Z23add_device_elimination1PdiS_S_i,(.L_x_58 - _Z23add_device_elimination1PdiS_S_i)
        .other          _Z23add_device_elimination1PdiS_S_i,@"STO_CUDA_ENTRY STV_DEFAULT"
_Z23add_device_elimination1PdiS_S_i:
.text._Z23add_device_elimination1PdiS_S_i:
[----:B------:R-:W-:Y:S01]  /*0000*/  LDC R1, c[0x0][0x37c] ;  /* 0x0000df00ff017b82 */ /* 0x000fe20000000800 */
[----:B------:R-:W0:Y:S07]  /*0010*/  S2R R0, SR_TID.X ;  /* 0x0000000000007919 */ /* 0x000e2e0000002100 */
[----:B------:R-:W0:Y:S08]  /*0020*/  S2UR UR4, SR_CTAID.X ;  /* 0x00000000000479c3 */ /* 0x000e300000002500 */
[----:B------:R-:W0:Y:S08]  /*0030*/  LDC R5, c[0x0][0x360] ;  /* 0x0000d800ff057b82 */ /* 0x000e300000000800 */
[----:B------:R-:W1:Y:S01]  /*0040*/  LDC R4, c[0x0][0x3a0] ;  /* 0x0000e800ff047b82 */ /* 0x000e620000000800 */
[----:B0-----:R-:W-:-:S05]  /*0050*/  IMAD R5, R5, UR4, R0 ;  /* 0x0000000405057c24 */ /* 0x001fca000f8e0200 */
[----:B-1----:R-:W-:-:S13]  /*0060*/  ISETP.GT.AND P0, PT, R5, R4, PT ;  /* 0x000000040500720c */ /* 0x002fda0003f04270 */
[----:B------:R-:W-:Y:S05]  /*0070*/  @!P0 EXIT ;  /* 0x000000000000894d */ /* 0x000fea0003800000 */
[----:B------:R-:W0:Y:S01]  /*0080*/  LDC.64 R10, c[0x0][0x398] ;  /* 0x0000e600ff0a7b82 */ /* 0x000e220000000a00 */
[----:B------:R-:W1:Y:S01]  /*0090*/  LDCU UR6, c[0x0][0x388] ;  /* 0x00007100ff0677ac */ /* 0x000e620008000800 */
[----:B------:R-:W2:Y:S06]  /*00a0*/  LDCU.64 UR4, c[0x0][0x358] ;  /* 0x00006b00ff0477ac */ /* 0x000eac0008000a00 */
[----:B------:R-:W3:Y:S08]  /*00b0*/  LDC.64 R2, c[0x0][0x390] ;  /* 0x0000e400ff027b82 */ /* 0x000ef00000000a00 */
[----:B------:R-:W4:Y:S01]  /*00c0*/  LDC.64 R6, c[0x0][0x380] ;  /* 0x0000e000ff067b82 */ /* 0x000f220000000a00 */
[----:B-1----:R-:W-:-:S02]  /*00d0*/  IMAD R9, R5, UR6, R4 ;  /* 0x0000000605097c24 */ /* 0x002fc4000f8e0204 */
[----:B0-----:R-:W-:-:S06]  /*00e0*/  IMAD.WIDE R10, R4, 0x8, R10 ;  /* 0x00000008040a7825 */ /* 0x001fcc00078e020a */
[----:B--2---:R-:W2:Y:S01]  /*00f0*/  LDG.E.64 R10, desc[UR4][R10.64] ;  /* 0x000000040a0a7981 */ /* 0x004ea2000c1e1b00 */
[----:B---3--:R-:W-:-:S05]  /*0100*/  IMAD.WIDE R2, R5, 0x8, R2 ;  /* 0x0000000805027825 */ /* 0x008fca00078e0202 */
[----:B------:R-:W2:Y:S01]  /*0110*/  LDG.E.64 R4, desc[UR4][R2.64] ;  /* 0x0000000402047981 */ /* 0x000ea2000c1e1b00 */
[----:B----4-:R-:W-:-:S05]  /*0120*/  IMAD.WIDE R6, R9, 0x8, R6 ;  /* 0x0000000809067825 */ /* 0x010fca00078e0206 */
[----:B------:R-:W2:Y:S02]  /*0130*/  LDG.E.64 R8, desc[UR4][R6.64] ;  /* 0x0000000406087981 */ /* 0x000ea4000c1e1b00 */
[----:B--2---:R-:W-:-:S07]  /*0140*/  DFMA R4, -R8, R10, R4 ;  /* 0x0000000a0804722b */ /* 0x004fce0000000104 */
[----:B------:R-:W-:Y:S04]  /*0150*/  STG.E.64 desc[UR4][R2.64], R4 ;  /* 0x0000000402007986 */ /* 0x000fe8000c101b04 */
[----:B------:R-:W-:Y:S01]  /*0160*/  STG.E.64 desc[UR4][R6.64], RZ ;  /* 0x000000ff06007986 */ /* 0x000fe2000c101b04 */
[----:B------:R-:W-:Y:S05]  /*0170*/  EXIT ;  /* 0x000000000000794d */ /* 0x000fea0003800000 */
.L_x_1:
        /* <DEDUP_REMOVED lines=16> */
.L_x_58:


//--------------------- .text._Z19device_elimination1PdiS_S_i --------------------------
	.section	.text._Z19device_elimination1PdiS_S_i,"ax",@progbits
	.align	128
        .global         _Z19device_elimination1PdiS_S_i
        .type           _Z19device_elimination1PdiS_S_i,@function
        .size           _Z19device_elimination1PdiS_S_i,(.L_x_59 - _Z19device_elimination1PdiS_S_i)
        .other          _Z19device_elimination1PdiS_S_i,@"STO_CUDA_ENTRY STV_DEFAULT"
_Z19device_elimination1PdiS_S_i:
.text._Z19device_elimination1PdiS_S_i:
[----:B------:R-:W-:Y:S01]  /*0000*/  LDC R1, c[0x0][0x37c] ;  /* 0x0000df00ff017b82 */ /* 0x000fe20000000800 */
[----:B------:R-:W0:Y:S01]  /*0010*/  LDCU UR8, c[0x0][0x388] ;  /* 0x00007100ff0877ac */ /* 0x000e220008000800 */
[----:B------:R-:W1:Y:S06]  /*0020*/  S2R R3, SR_TID.X ;  /* 0x0000000000037919 */ /* 0x000e6c0000002100 */
[----:B------:R-:W2:Y:S01]  /*0030*/  S2UR UR10, SR_CTAID.X ;  /* 0x00000000000a79c3 */ /* 0x000ea20000002500 */
[----:B0-----:R-:W-:-:S06]  /*0040*/  UISETP.GE.AND UP0, UPT, UR8, 0x400, UPT ;  /* 0x000004000800788c */ /* 0x001fcc000bf06270 */
[----:B------:R-:W-:-:S13]  /*0050*/  PLOP3.LUT P0, PT, PT, PT, UP0, 0x80, 0x8 ;  /* 0x000000000008781c */ /* 0x000fda0003f0f008 */
[----:B-12---:R-:W-:Y:S05]  /*0060*/  @!P0 EXIT ;  /* 0x000000000000894d */ /* 0x006fea0003800000 */
[----:B------:R-:W0:Y:S01]  /*0070*/  LDC R0, c[0x0][0x360] ;  /* 0x0000d800ff007b82 */ /* 0x000e220000000800 */
[----:B------:R-:W1:Y:S01]  /*0080*/  LDCU UR9, c[0x0][0x3a0] ;  /* 0x00007400ff0977ac */ /* 0x000e620008000800 */
[----:B------:R-:W-:Y:S01]  /*0090*/  USHF.R.S32.HI UR4, URZ, 0x1f, UR8 ;  /* 0x0000001fff047899 */ /* 0x000fe20008011408 */
[----:B------:R-:W2:Y:S03]  /*00a0*/  LDCU.64 UR14, c[0x0][0x358] ;  /* 0x00006b00ff0e77ac */ /* 0x000ea60008000a00 */
[----:B------:R-:W-:-:S04]  /*00b0*/  ULEA.HI UR4, UR4, UR8, URZ, 0xa ;  /* 0x0000000804047291 */ /* 0x000fc8000f8f50ff */
[----:B------:R-:W-:Y:S02]  /*00c0*/  USHF.R.S32.HI UR4, URZ, 0xa, UR4 ;  /* 0x0000000aff047899 */ /* 0x000fe40008011404 */
[----:B-1----:R-:W-:Y:S02]  /*00d0*/  ULOP3.LUT UR5, URZ, UR9, URZ, 0x33, !UPT ;  /* 0x00000009ff057292 */ /* 0x002fe4000f8e33ff */
[----:B------:R-:W-:Y:S02]  /*00e0*/  UIADD3 UR6, UPT, UPT, UR9, 0x1, URZ ;  /* 0x0000000109067890 */ /* 0x000fe4000fffe0ff */
[----:B------:R-:W-:Y:S01]  /*00f0*/  UIADD3 UR7, UPT, UPT, UR5, UR8, URZ ;  /* 0x0000000805077290 */ /* 0x000fe2000fffe0ff */
[----:B0-----:R-:W-:Y:S01]  /*0100*/  IMAD R0, R0, UR10, R3 ;  /* 0x0000000a00007c24 */ /* 0x001fe2000f8e0203 */
[----:B------:R-:W-:Y:S02]  /*0110*/  UIMAD UR8, UR8, UR9, UR6 ;  /* 0x00000009080872a4 */ /* 0x000fe4000f8e0206 */
[----:B------:R-:W-:Y:S01]  /*0120*/  ULOP3.LUT UR5, UR7, 0xfffffff8, URZ, 0xc0, !UPT ;  /* 0xfffffff807057892 */ /* 0x000fe2000f8ec0ff */
[----:B------:R-:W-:Y:S01]  /*0130*/  IMAD R0, R0, UR4, RZ ;  /* 0x0000000400007c24 */ /* 0x000fe2000f8e02ff */
[----:B------:R-:W-:-:S02]  /*0140*/  ULOP3.LUT UR11, UR7, 0x7, URZ, 0xc0, !UPT ;  /* 0x00000007070b7892 */ /* 0x000fc4000f8ec0ff */
[----:B------:R-:W-:Y:S02]  /*0150*/  UIADD3 UR10, UPT, UPT, -UR5, URZ, URZ ;  /* 0x000000ff050a7290 */ /* 0x000fe4000fffe1ff */
[----:B--2---:R-:W-:-:S10]  /*0160*/  IADD3 R11, PT, PT, R0, UR4, RZ ;  /* 0x00000004000b7c10 */ /* 0x004fd4000fffe0ff */
.L_x_7:
[----:B01----:R-:W0:Y:S01]  /*0170*/  LDC R13, c[0x0][0x388] ;  /* 0x0000e200ff0d7b82 */ /* 0x003e220000000800 */
[----:B------:R-:W-:Y:S07]  /*0180*/  BSSY.RECONVERGENT B0, `(.L_x_2) ;  /* 0x0000096000007945 */ /* 0x000fee0003800200 */
[----:B------:R-:W1:Y:S01]  /*0190*/  LDC R10, c[0x0][0x3a0] ;  /* 0x0000e800ff0a7b82 */ /* 0x000e620000000800 */
[----:B0-----:R-:W-:-:S04]  /*01a0*/  ISETP.LE.AND P0, PT, R13, UR6, PT ;  /* 0x000000060d007c0c */ /* 0x001fc8000bf03270 */
[----:B-1----:R-:W-:-:S13]  /*01b0*/  ISETP.LE.OR P0, PT, R0, R10, P0 ;  /* 0x0000000a0000720c */ /* 0x002fda0000703670 */
[----:B---3--:R-:W-:Y:S05]  /*01c0*/  @P0 BRA `(.L_x_3) ;  /* 0x0000000800440947 */ /* 0x008fea0003800000 */
[----:B------:R-:W0:Y:S01]  /*01d0*/  LDCU.64 UR16, c[0x0][0x380] ;  /* 0x00007000ff1077ac */ /* 0x000e220008000a00 */
[--C-:B------:R-:W-:Y:S01]  /*01e0*/  IADD3 R2, PT, PT, R13, -0x2, -R10.reuse ;  /* 0xfffffffe0d027810 */ /* 0x100fe20007ffe80a */
[----:B------:R-:W-:Y:S01]  /*01f0*/  IMAD.MOV.U32 R3, RZ, RZ, 0x8 ;  /* 0x00000008ff037424 */ /* 0x000fe200078e00ff */
[----:B------:R-:W-:Y:S02]  /*0200*/  UMOV UR9, UR6 ;  /* 0x0000000600097c82 */ /* 0x000fe40008000000 */
[----:B------:R-:W-:Y:S01]  /*0210*/  ISETP.GE.U32.AND P0, PT, R2, 0x7, PT ;  /* 0x000000070200780c */ /* 0x000fe20003f06070 */
[----:B------:R-:W-:-:S04]  /*0220*/  IMAD R2, R0, R13, R10 ;  /* 0x0000000d00027224 */ /* 0x000fc800078e020a */
[----:B0-----:R-:W-:-:S08]  /*0230*/  IMAD.WIDE R2, R2, R3, UR16 ;  /* 0x0000001002027e25 */ /* 0x001fd0000f8e0203 */
[----:B------:R-:W-:Y:S05]  /*0240*/  @!P0 BRA `(.L_x_4) ;  /* 0x0000000000e08947 */ /* 0x000fea0003800000 */
[----:B------:R-:W0:Y:S01]  /*0250*/  LDC.64 R4, c[0x0][0x380] ;  /* 0x0000e000ff047b82 */ /* 0x000e220000000a00 */
[----:B------:R-:W-:Y:S01]  /*0260*/  IMAD R17, R0, R13, UR6 ;  /* 0x0000000600117e24 */ /* 0x000fe2000f8e020d */
[----:B------:R-:W1:Y:S01]  /*0270*/  LDCU UR9, c[0x0][0x3a0] ;  /* 0x00007400ff0977ac */ /* 0x000e620008000800 */
[----:B------:R-:W-:Y:S01]  /*0280*/  IMAD.U32 R15, RZ, RZ, UR8 ;  /* 0x00000008ff0f7e24 */ /* 0x000fe2000f8e00ff */
[----:B------:R-:W-:Y:S01]  /*0290*/  UMOV UR4, UR10 ;  /* 0x0000000a00047c82 */ /* 0x000fe20008000000 */
[----:B0-----:R-:W-:-:S04]  /*02a0*/  IADD3 R4, P0, PT, R4, 0x20, RZ ;  /* 0x0000002004047810 */ /* 0x001fc80007f1e0ff */
[----:B-1----:R-:W-:-:S09]  /*02b0*/  IADD3.X R5, PT, PT, RZ, R5, RZ, P0, !PT ;  /* 0x00000005ff057210 */ /* 0x002fd200007fe4ff */
.L_x_5:
[--C-:B---3--:R-:W-:Y:S01]  /*02c0*/  IMAD.WIDE R6, R17, 0x8, R4.reuse ;  /* 0x0000000811067825 */ /* 0x108fe200078e0204 */
[----:B------:R-:W2:Y:S03]  /*02d0*/  LDG.E.64 R20, desc[UR14][R2.64] ;  /* 0x0000000e02147981 */ /* 0x000ea6000c1e1b00 */
[----:B------:R-:W-:Y:S01]  /*02e0*/  IMAD.WIDE R8, R15, 0x8, R4 ;  /* 0x000000080f087825 */ /* 0x000fe200078e0204 */
[----:B------:R-:W2:Y:S04]  /*02f0*/  LDG.E.64 R18, desc[UR14][R6.64+-0x20] ;  /* 0xffffe00e06127981 */ /* 0x000ea8000c1e1b00 */
[----:B------:R-:W2:Y:S02]  /*0300*/  LDG.E.64 R22, desc[UR14][R8.64+-0x20] ;  /* 0xffffe00e08167981 */ /* 0x000ea4000c1e1b00 */
[----:B--2---:R-:W-:-:S02]  /*0310*/  DFMA R18, -R20, R22, R18 ;  /* 0x000000161412722b */ /* 0x004fc40000000112 */
[----:B------:R-:W2:Y:S05]  /*0320*/  LDG.E.64 R20, desc[UR14][R6.64+-0x18] ;  /* 0xffffe80e06147981 */ /* 0x000eaa000c1e1b00 */
[----:B------:R0:W-:Y:S04]  /*0330*/  STG.E.64 desc[UR14][R6.64+-0x20], R18 ;  /* 0xffffe01206007986 */ /* 0x0001e8000c101b0e */
        /* <DEDUP_REMOVED lines=10> */
[----:B0-----:R-:W2:Y:S04]  /*03e0*/  LDG.E.64 R18, desc[UR14][R2.64] ;  /* 0x0000000e02127981 */ /* 0x001ea8000c1e1b00 */
[----:B------:R-:W2:Y:S02]  /*03f0*/  LDG.E.64 R26, desc[UR14][R8.64+-0x8] ;  /* 0xfffff80e081a7981 */ /* 0x000ea4000c1e1b00 */
[----:B--2---:R-:W-:-:S02]  /*0400*/  DFMA R18, -R18, R26, R24 ;  /* 0x0000001a1212722b */ /* 0x004fc40000000118 */
[----:B------:R-:W2:Y:S05]  /*0410*/  LDG.E.64 R24, desc[UR14][R6.64] ;  /* 0x0000000e06187981 */ /* 0x000eaa000c1e1b00 */
[----:B------:R0:W-:Y:S04]  /*0420*/  STG.E.64 desc[UR14][R6.64+-0x8], R18 ;  /* 0xfffff81206007986 */ /* 0x0001e8000c101b0e */
[----:B-1----:R-:W2:Y:S04]  /*0430*/  LDG.E.64 R20, desc[UR14][R2.64] ;  /* 0x0000000e02147981 */ /* 0x002ea8000c1e1b00 */
[----:B------:R-:W2:Y:S02]  /*0440*/  LDG.E.64 R26, desc[UR14][R8.64] ;  /* 0x0000000e081a7981 */ /* 0x000ea4000c1e1b00 */
[----:B--2---:R-:W-:-:S02]  /*0450*/  DFMA R20, -R20, R26, R24 ;  /* 0x0000001a1414722b */ /* 0x004fc40000000118 */
[----:B------:R-:W2:Y:S05]  /*0460*/  LDG.E.64 R24, desc[UR14][R6.64+0x8] ;  /* 0x0000080e06187981 */ /* 0x000eaa000c1e1b00 */
[----:B------:R1:W-:Y:S04]  /*0470*/  STG.E.64 desc[UR14][R6.64], R20 ;  /* 0x0000001406007986 */ /* 0x0003e8000c101b0e */
[----:B---3--:R-:W2:Y:S04]  /*0480*/  LDG.E.64 R22, desc[UR14][R2.64] ;  /* 0x0000000e02167981 */ /* 0x008ea8000c1e1b00 */
        /* <DEDUP_REMOVED lines=9> */
[----:B------:R-:W2:Y:S04]  /*0520*/  LDG.E.64 R26, desc[UR14][R8.64+0x18] ;  /* 0x0000180e081a7981 */ /* 0x000ea8000c1e1b00 */
[----:B-1----:R-:W2:Y:S01]  /*0530*/  LDG.E.64 R20, desc[UR14][R2.64] ;  /* 0x0000000e02147981 */ /* 0x002ea2000c1e1b00 */
[----:B------:R-:W-:-:S04]  /*0540*/  UIADD3 UR4, UPT, UPT, UR4, 0x8, URZ ;  /* 0x0000000804047890 */ /* 0x000fc8000fffe0ff */
[----:B------:R-:W-:Y:S01]  /*0550*/  UISETP.NE.AND UP0, UPT, UR4, URZ, UPT ;  /* 0x000000ff0400728c */ /* 0x000fe2000bf05270 */
[----:B------:R-:W-:Y:S01]  /*0560*/  IADD3 R17, PT, PT, R17, 0x8, RZ ;  /* 0x0000000811117810 */ /* 0x000fe20007ffe0ff */
[----:B------:R-:W-:Y:S01]  /*0570*/  VIADD R15, R15, 0x8 ;  /* 0x000000080f0f7836 */ /* 0x000fe20000000000 */
[----:B------:R-:W-:Y:S01]  /*0580*/  UIADD3 UR9, UPT, UPT, UR9, 0x8, URZ ;  /* 0x0000000809097890 */ /* 0x000fe2000fffe0ff */
[----:B--2---:R-:W-:-:S07]  /*0590*/  DFMA R20, -R20, R26, R24 ;  /* 0x0000001a1414722b */ /* 0x004fce0000000118 */
[----:B------:R3:W-:Y:S01]  /*05a0*/  STG.E.64 desc[UR14][R6.64+0x18], R20 ;  /* 0x0000181406007986 */ /* 0x0007e2000c101b0e */
[----:B------:R-:W-:Y:S05]  /*05b0*/  BRA.U UP0, `(.L_x_5) ;  /* 0xfffffffd00407547 */ /* 0x000fea000b83ffff */
[----:B------:R-:W-:-:S12]  /*05c0*/  UIADD3 UR9, UPT, UPT, UR9, 0x1, URZ ;  /* 0x0000000109097890 */ /* 0x000fd8000fffe0ff */
.L_x_4:
[----:B------:R-:W-:-:S09]  /*05d0*/  UISETP.NE.AND UP0, UPT, UR11, URZ, UPT ;  /* 0x000000ff0b00728c */ /* 0x000fd2000bf05270 */
[----:B------:R-:W-:Y:S05]  /*05e0*/  BRA.U !UP0, `(.L_x_3) ;  /* 0x00000005083c7547 */ /* 0x000fea000b800000 */
[----:B------:R-:W-:Y:S02]  /*05f0*/  UIADD3 UR4, UPT, UPT, UR11, -0x1, URZ ;  /* 0xffffffff0b047890 */ /* 0x000fe4000fffe0ff */
[----:B------:R-:W-:Y:S02]  /*0600*/  ULOP3.LUT UP1, UR12, UR7, 0x3, URZ, 0xc0, !UPT ;  /* 0x00000003070c7892 */ /* 0x000fe4000f82c0ff */
[----:B------:R-:W-:-:S09]  /*0610*/  UISETP.GE.U32.AND UP0, UPT, UR4, 0x3, UPT ;  /* 0x000000030400788c */ /* 0x000fd2000bf06070 */
[----:B------:R-:W-:Y:S05]  /*0620*/  BRA.U !UP0, `(.L_x_6) ;  /* 0x00000001088c7547 */ /* 0x000fea000b800000 */
[----:B------:R-:W-:Y:S01]  /*0630*/  IMAD R4, R13, R10, UR9 ;  /* 0x000000090d047e24 */ /* 0x000fe2000f8e020a */
[----:B------:R-:W-:Y:S01]  /*0640*/  MOV R5, 0x8 ;  /* 0x0000000800057802 */ /* 0x000fe20000000f00 */
[----:B------:R-:W2:Y:S03]  /*0650*/  LDG.E.64 R8, desc[UR14][R2.64] ;  /* 0x0000000e02087981 */ /* 0x000ea6000c1e1b00 */
[----:B------:R-:W-:Y:S01]  /*0660*/  R2UR UR4, R4 ;  /* 0x00000000040472ca */ /* 0x000fe200000e0000 */
[----:B------:R-:W-:-:S04]  /*0670*/  IMAD R4, R0, R13, UR9 ;  /* 0x0000000900047e24 */ /* 0x000fc8000f8e020d */
[----:B------:R-:W-:-:S05]  /*0680*/  IMAD.WIDE R4, R4, R5, UR16 ;  /* 0x0000001004047e25 */ /* 0x000fca000f8e0205 */
[----:B---3--:R-:W2:Y:S03]  /*0690*/  LDG.E.64 R6, desc[UR14][R4.64] ;  /* 0x0000000e04067981 */ /* 0x008ea6000c1e1b00 */
[----:B------:R-:W-:-:S06]  /*06a0*/  UIMAD.WIDE UR4, UR4, 0x8, UR16 ;  /* 0x00000008040478a5 */ /* 0x000fcc000f8e0210 */
[----:B------:R-:W-:Y:S01]  /*06b0*/  IMAD.U32 R18, RZ, RZ, UR4 ;  /* 0x00000004ff127e24 */ /* 0x000fe2000f8e00ff */
[----:B------:R-:W-:-:S05]  /*06c0*/  MOV R19, UR5 ;  /* 0x0000000500137c02 */ /* 0x000fca0008000f00 */
[----:B------:R-:W2:Y:S01]  /*06d0*/  LDG.E.64 R14, desc[UR14][R18.64] ;  /* 0x0000000e120e7981 */ /* 0x000ea2000c1e1b00 */
[----:B------:R-:W-:Y:S01]  /*06e0*/  IMAD.U32 R20, RZ, RZ, UR4 ;  /* 0x00000004ff147e24 */ /* 0x000fe2000f8e00ff */
[----:B------:R-:W-:Y:S01]  /*06f0*/  MOV R21, UR5 ;  /* 0x0000000500157c02 */ /* 0x000fe20008000f00 */
[----:B--2---:R-:W-:Y:S01]  /*0700*/  DFMA R6, -R8, R14, R6 ;  /* 0x0000000e0806722b */ /* 0x004fe20000000106 */
[----:B------:R-:W2:Y:S06]  /*0710*/  LDG.E.64 R8, desc[UR14][R4.64+0x8] ;  /* 0x0000080e04087981 */ /* 0x000eac000c1e1b00 */
[----:B------:R0:W-:Y:S04]  /*0720*/  STG.E.64 desc[UR14][R4.64], R6 ;  /* 0x0000000604007986 */ /* 0x0001e8000c101b0e */
[----:B------:R-:W2:Y:S04]  /*0730*/  LDG.E.64 R16, desc[UR14][R20.64+0x8] ;  /* 0x0000080e14107981 */ /* 0x000ea8000c1e1b00 */
[----:B------:R-:W2:Y:S01]  /*0740*/  LDG.E.64 R14, desc[UR14][R2.64] ;  /* 0x0000000e020e7981 */ /* 0x000ea2000c1e1b00 */
[----:B------:R-:W-:Y:S01]  /*0750*/  IMAD.U32 R22, RZ, RZ, UR4 ;  /* 0x00000004ff167e24 */ /* 0x000fe2000f8e00ff */
[----:B------:R-:W-:-:S02]  /*0760*/  MOV R23, UR5 ;  /* 0x0000000500177c02 */ /* 0x000fc40008000f00 */
[----:B0-----:R-:W3:Y:S01]  /*0770*/  LDG.E.64 R6, desc[UR14][R4.64+0x18] ;  /* 0x0000180e04067981 */ /* 0x001ee2000c1e1b00 */
[----:B--2---:R-:W-:-:S03]  /*0780*/  DFMA R8, -R14, R16, R8 ;  /* 0x000000100e08722b */ /* 0x004fc60000000108 */
[----:B------:R-:W2:Y:S04]  /*0790*/  LDG.E.64 R14, desc[UR14][R4.64+0x10] ;  /* 0x0000100e040e7981 */ /* 0x000ea8000c1e1b00 */
[----:B------:R0:W-:Y:S04]  /*07a0*/  STG.E.64 desc[UR14][R4.64+0x8], R8 ;  /* 0x0000080804007986 */ /* 0x0001e8000c101b0e */
[----:B------:R-:W2:Y:S04]  /*07b0*/  LDG.E.64 R18, desc[UR14][R22.64+0x10] ;  /* 0x0000100e16127981 */ /* 0x000ea8000c1e1b00 */
[----:B------:R-:W2:Y:S02]  /*07c0*/  LDG.E.64 R16, desc[UR14][R2.64] ;  /* 0x0000000e02107981 */ /* 0x000ea4000c1e1b00 */
[----:B--2---:R-:W-:Y:S01]  /*07d0*/  DFMA R14, -R16, R18, R14 ;  /* 0x00000012100e722b */ /* 0x004fe2000000010e */
[----:B------:R-:W-:Y:S01]  /*07e0*/  IMAD.U32 R18, RZ, RZ, UR4 ;  /* 0x00000004ff127e24 */ /* 0x000fe2000f8e00ff */
[----:B------:R-:W-:-:S05]  /*07f0*/  MOV R19, UR5 ;  /* 0x0000000500137c02 */ /* 0x000fca0008000f00 */
[----:B------:R0:W-:Y:S04]  /*0800*/  STG.E.64 desc[UR14][R4.64+0x10], R14 ;  /* 0x0000100e04007986 */ /* 0x0001e8000c101b0e */
[----:B------:R-:W3:Y:S04]  /*0810*/  LDG.E.64 R18, desc[UR14][R18.64+0x18] ;  /* 0x0000180e12127981 */ /* 0x000ee8000c1e1b00 */
[----:B------:R-:W3:Y:S01]  /*0820*/  LDG.E.64 R16, desc[UR14][R2.64] ;  /* 0x0000000e02107981 */ /* 0x000ee2000c1e1b00 */
[----:B------:R-:W-:Y:S01]  /*0830*/  UIADD3 UR9, UPT, UPT, UR9, 0x4, URZ ;  /* 0x0000000409097890 */ /* 0x000fe2000fffe0ff */
[----:B---3--:R-:W-:-:S07]  /*0840*/  DFMA R6, -R16, R18, R6 ;  /* 0x000000121006722b */ /* 0x008fce0000000106 */
[----:B------:R0:W-:Y:S04]  /*0850*/  STG.E.64 desc[UR14][R4.64+0x18], R6 ;  /* 0x0000180604007986 */ /* 0x0001e8000c101b0e */
.L_x_6:
[----:B------:R-:W-:Y:S05]  /*0860*/  BRA.U !UP1, `(.L_x_3) ;  /* 0x00000001099c7547 */ /* 0x000fea000b800000 */
[----:B------:R-:W-:Y:S01]  /*0870*/  UISETP.NE.AND UP0, UPT, UR12, 0x1, UPT ;  /* 0x000000010c00788c */ /* 0x000fe2000bf05270 */
[----:B0-----:R-:W-:-:S05]  /*0880*/  IMAD.MOV.U32 R5, RZ, RZ, 0x8 ;  /* 0x00000008ff057424 */ /* 0x001fca00078e00ff */
[----:B------:R-:W-:-:S13]  /*0890*/  PLOP3.LUT P0, PT, PT, PT, UP0, 0x80, 0x8 ;  /* 0x000000000008781c */ /* 0x000fda0003f0f008 */
[----:B------:R-:W-:Y:S01]  /*08a0*/  @P0 IMAD R4, R13, R10, UR9 ;  /* 0x000000090d040e24 */ /* 0x000fe2000f8e020a */
[----:B------:R-:W2:Y:S04]  /*08b0*/  @P0 LDG.E.64 R8, desc[UR14][R2.64] ;  /* 0x0000000e02080981 */ /* 0x000ea8000c1e1b00 */
[----:B------:R-:W-:Y:S01]  /*08c0*/  @P0 R2UR UR4, R4 ;  /* 0x00000000040402ca */ /* 0x000fe200000e0000 */
[----:B------:R-:W-:-:S04]  /*08d0*/  @P0 IMAD R4, R0, R13, UR9 ;  /* 0x0000000900040e24 */ /* 0x000fc8000f8e020d */
[----:B------:R-:W-:-:S05]  /*08e0*/  @P0 IMAD.WIDE R4, R4, R5, UR16 ;  /* 0x0000001004040e25 */ /* 0x000fca000f8e0205 */
[----:B---3--:R-:W2:Y:S03]  /*08f0*/  @P0 LDG.E.64 R6, desc[UR14][R4.64] ;  /* 0x0000000e04060981 */ /* 0x008ea6000c1e1b00 */
[----:B------:R-:W-:-:S06]  /*0900*/  @UP0 UIMAD.WIDE UR4, UR4, 0x8, UR16 ;  /* 0x00000008040408a5 */ /* 0x000fcc000f8e0210 */
[----:B------:R-:W-:Y:S02]  /*0910*/  MOV R18, UR4 ;  /* 0x0000000400127c02 */ /* 0x000fe40008000f00 */
[----:B------:R-:W-:-:S05]  /*0920*/  MOV R19, UR5 ;  /* 0x0000000500137c02 */ /* 0x000fca0008000f00 */
[----:B------:R-:W2:Y:S01]  /*0930*/  @P0 LDG.E.64 R14, desc[UR14][R18.64] ;  /* 0x0000000e120e0981 */ /* 0x000ea2000c1e1b00 */
[----:B------:R-:W-:Y:S01]  /*0940*/  IMAD.U32 R16, RZ, RZ, UR4 ;  /* 0x00000004ff107e24 */ /* 0x000fe2000f8e00ff */
[----:B------:R-:W-:Y:S01]  /*0950*/  MOV R17, UR5 ;  /* 0x0000000500117c02 */ /* 0x000fe20008000f00 */
[----:B------:R-:W-:-:S04]  /*0960*/  ULOP3.LUT UR4, UR7, 0x1, URZ, 0xc0, !UPT ;  /* 0x0000000107047892 */ /* 0x000fc8000f8ec0ff */
[----:B------:R-:W-:-:S06]  /*0970*/  UISETP.NE.U32.AND UP1, UPT, UR4, 0x1, UPT ;  /* 0x000000010400788c */ /* 0x000fcc000bf25070 */
[----:B------:R-:W-:Y:S01]  /*0980*/  PLOP3.LUT P1, PT, PT, PT, UP1, 0x80, 0x8 ;  /* 0x000000000008781c */ /* 0x000fe20003f2f018 */
[----:B------:R-:W-:Y:S01]  /*0990*/  @UP0 UIADD3 UR9, UPT, UPT, UR9, 0x2, URZ ;  /* 0x0000000209090890 */ /* 0x000fe2000fffe0ff */
[----:B--2---:R-:W-:Y:S01]  /*09a0*/  @P0 DFMA R6, -R8, R14, R6 ;  /* 0x0000000e0806022b */ /* 0x004fe20000000106 */
[----:B------:R-:W2:Y:S06]  /*09b0*/  @P0 LDG.E.64 R8, desc[UR14][R4.64+0x8] ;  /* 0x0000080e04080981 */ /* 0x000eac000c1e1b00 */
[----:B------:R0:W-:Y:S04]  /*09c0*/  @P0 STG.E.64 desc[UR14][R4.64], R6 ;  /* 0x0000000604000986 */ /* 0x0001e8000c101b0e */
[----:B------:R-:W2:Y:S04]  /*09d0*/  @P0 LDG.E.64 R16, desc[UR14][R16.64+0x8] ;  /* 0x0000080e10100981 */ /* 0x000ea8000c1e1b00 */
[----:B------:R-:W2:Y:S01]  /*09e0*/  @P0 LDG.E.64 R14, desc[UR14][R2.64] ;  /* 0x0000000e020e0981 */ /* 0x000ea2000c1e1b00 */
[----:B------:R-:W-:-:S05]  /*09f0*/  @!P1 IMAD R10, R13, R10, UR9 ;  /* 0x000000090d0a9e24 */ /* 0x000fca000f8e020a */
[----:B------:R-:W-:Y:S01]  /*0a00*/  @!P1 R2UR UR4, R10 ;  /* 0x000000000a0492ca */ /* 0x000fe200000e0000 */
[----:B0-----:R-:W-:Y:S01]  /*0a10*/  @!P1 IMAD R6, R0, R13, UR9 ;  /* 0x0000000900069e24 */ /* 0x001fe2000f8e020d */
[----:B------:R-:W-:-:S11]  /*0a20*/  MOV R19, 0x8 ;  /* 0x0000000800137802 */ /* 0x000fd60000000f00 */
[----:B------:R-:W-:Y:S02]  /*0a30*/  @!UP1 UIMAD.WIDE UR4, UR4, 0x8, UR16 ;  /* 0x00000008040498a5 */ /* 0x000fe4000f8e0210 */
[----:B------:R-:W-:Y:S01]  /*0a40*/  @!P1 IMAD.WIDE R6, R6, R19, UR16 ;  /* 0x0000001006069e25 */ /* 0x000fe2000f8e0213 */
[----:B--2---:R-:W-:-:S03]  /*0a50*/  @P0 DFMA R8, -R14, R16, R8 ;  /* 0x000000100e08022b */ /* 0x004fc60000000108 */
[----:B------:R-:W-:Y:S01]  /*0a60*/  IMAD.U32 R14, RZ, RZ, UR4 ;  /* 0x00000004ff0e7e24 */ /* 0x000fe2000f8e00ff */
[----:B------:R-:W-:-:S03]  /*0a70*/  MOV R15, UR5 ;  /* 0x00000005000f7c02 */ /* 0x000fc60008000f00 */
[----:B------:R1:W-:Y:S04]  /*0a80*/  @P0 STG.E.64 desc[UR14][R4.64+0x8], R8 ;  /* 0x0000080804000986 */ /* 0x0003e8000c101b0e */
[----:B------:R-:W2:Y:S04]  /*0a90*/  @!P1 LDG.E.64 R2, desc[UR14][R2.64] ;  /* 0x0000000e02029981 */ /* 0x000ea8000c1e1b00 */
[----:B------:R-:W2:Y:S04]  /*0aa0*/  @!P1 LDG.E.64 R14, desc[UR14][R14.64] ;  /* 0x0000000e0e0e9981 */ /* 0x000ea8000c1e1b00 */
[----:B------:R-:W2:Y:S02]  /*0ab0*/  @!P1 LDG.E.64 R12, desc[UR14][R6.64] ;  /* 0x0000000e060c9981 */ /* 0x000ea4000c1e1b00 */
[----:B--2---:R-:W-:-:S07]  /*0ac0*/  @!P1 DFMA R12, -R2, R14, R12 ;  /* 0x0000000e020c922b */ /* 0x004fce000000010c */
[----:B------:R1:W-:Y:S04]  /*0ad0*/  @!P1 STG.E.64 desc[UR14][R6.64], R12 ;  /* 0x0000000c06009986 */ /* 0x0003e8000c101b0e */
.L_x_3:
[----:B------:R-:W-:Y:S05]  /*0ae0*/  BSYNC.RECONVERGENT B0 ;  /* 0x0000000000007941 */ /* 0x000fea0003800200 */
.L_x_2:
[----:B------:R-:W-:-:S04]  /*0af0*/  IADD3 R0, PT, PT, R0, 0x1, RZ ;  /* 0x0000000100007810 */ /* 0x000fc80007ffe0ff */
[----:B------:R-:W-:-:S13]  /*0b00*/  ISETP.GE.AND P0, PT, R0, R11, PT ;  /* 0x0000000b0000720c */ /* 0x000fda0003f06270 */
[----:B------:R-:W-:Y:S05]  /*0b10*/  @!P0 BRA `(.L_x_7) ;  /* 0xfffffff400948947 */ /* 0x000fea000383ffff */
[----:B------:R-:W-:Y:S05]  /*0b20*/  EXIT ;  /* 0x000000000000794d */ /* 0x000fea0003800000 */
.L_x_8:
        /* <DEDUP_REMOVED lines=13> */
.L_x_59:


//--------------------- .text._Z19device_elimination2PdiS_i --------------------------
	.section	.text._Z19device_elimination2PdiS_i,"ax",@progbits
	.align	128
        .global         _Z19device_elimination2PdiS_i
        .type           _Z19device_elimination2PdiS_i,@function
        .size           _Z19device_elimination2PdiS_i,(.L_x_60 - _Z19device_elimination2PdiS_i)
        .other          _Z19device_elimination2PdiS_i,@"STO_CUDA_ENTRY STV_DEFAULT"
_Z19device_elimination2PdiS_i:
.text._Z19device_elimination2PdiS_i:
[----:B------:R-:W-:Y:S01]  /*0000*/  LDC R1, c[0x0][0x37c] ;  /* 0x0000df00ff017b82 */ /* 0x000fe20000000800 */
[----:B------:R-:W0:Y:S07]  /*0010*/  S2R R5, SR_TID.X ;  /* 0x0000000000057919 */ /* 0x000e2e0000002100 */
[----:B------:R-:W1:Y:S08]  /*0020*/  LDC R0, c[0x0][0x398] ;  /* 0x0000e600ff007b82 */ /* 0x000e700000000800 */
[----:B------:R-:W0:Y:S08]  /*0030*/  S2UR UR4, SR_CTAID.X ;  /* 0x00000000000479c3 */ /* 0x000e300000002500 */
[----:B------:R-:W0:Y:S08]  /*0040*/  LDC R2, c[0x0][0x360] ;  /* 0x0000d800ff027b82 */ /* 0x000e300000000800 */
[----:B------:R-:W2:Y:S01]  /*0050*/  LDC R3, c[0x0][0x388] ;  /* 0x0000e200ff037b82 */ /* 0x000ea20000000800 */
[----:B-1----:R-:W-:Y:S01]  /*0060*/  IADD3 R4, PT, PT, R0, 0x1, RZ ;  /* 0x0000000100047810 */ /* 0x002fe20007ffe0ff */
[----:B0-----:R-:W-:-:S03]  /*0070*/  IMAD R2, R2, UR4, R5 ;  /* 0x0000000402027c24 */ /* 0x001fc6000f8e0205 */
[----:B--2---:R-:W-:-:S04]  /*0080*/  ISETP.GE.AND P0, PT, R4, R3, PT ;  /* 0x000000030400720c */ /* 0x004fc80003f06270 */
[----:B------:R-:W-:-:S13]  /*0090*/  ISETP.GE.OR P0, PT, R2, R0, P0 ;  /* 0x000000000200720c */ /* 0x000fda0000706670 */
[----:B------:R-:W-:Y:S05]  /*00a0*/  @P0 EXIT ;  /* 0x000000000000094d */ /* 0x000fea0003800000 */
[----:B------:R-:W0:Y:S01]  /*00b0*/  LDC.64 R10, c[0x0][0x380] ;  /* 0x0000e000ff0a7b82 */ /* 0x000e220000000a00 */
[----:B------:R-:W-:Y:S01]  /*00c0*/  IADD3 R5, PT, PT, -R0, -0x2, R3 ;  /* 0xfffffffe00057810 */ /* 0x000fe20007ffe103 */
[----:B------:R-:W-:Y:S01]  /*00d0*/  IMAD R7, R2, R3, R0 ;  /* 0x0000000302077224 */ /* 0x000fe200078e0200 */
[----:B------:R-:W-:Y:S01]  /*00e0*/  LOP3.LUT R6, RZ, R0, RZ, 0x33, !PT ;  /* 0x00000000ff067212 */ /* 0x000fe200078e33ff */
[----:B------:R-:W1:Y:S01]  /*00f0*/  LDCU.64 UR6, c[0x0][0x358] ;  /* 0x00006b00ff0677ac */ /* 0x000e620008000a00 */
[----:B------:R-:W-:-:S03]  /*0100*/  ISETP.GE.U32.AND P0, PT, R5, 0x7, PT ;  /* 0x000000070500780c */ /* 0x000fc60003f06070 */
[----:B------:R-:W2:Y:S01]  /*0110*/  LDC R24, c[0x0][0x398] ;  /* 0x0000e600ff187b82 */ /* 0x000ea20000000800 */
[----:B------:R-:W-:-:S05]  /*0120*/  IMAD.IADD R5, R6, 0x1, R3 ;  /* 0x0000000106057824 */ /* 0x000fca00078e0203 */
[----:B------:R-:W-:Y:S01]  /*0130*/  LOP3.LUT R6, R5, 0x7, RZ, 0xc0, !PT ;  /* 0x0000000705067812 */ /* 0x000fe200078ec0ff */
[----:B0-----:R-:W-:-:S03]  /*0140*/  IMAD.WIDE R8, R7, 0x8, R10 ;  /* 0x0000000807087825 */ /* 0x001fc600078e020a */
[----:B-1----:R-:W-:Y:S05]  /*0150*/  @!P0 BRA `(.L_x_9) ;  /* 0x0000000000ec8947 */ /* 0x002fea0003800000 */
[----:B------:R-:W0:Y:S01]  /*0160*/  LDCU.64 UR4, c[0x0][0x380] ;  /* 0x00007000ff0477ac */ /* 0x000e220008000a00 */
[----:B------:R-:W-:Y:S01]  /*0170*/  IMAD R4, R0, R3, R0 ;  /* 0x0000000300047224 */ /* 0x000fe200078e0200 */
[----:B------:R-:W-:Y:S02]  /*0180*/  LOP3.LUT R25, R5, 0xfffffff8, RZ, 0xc0, !PT ;  /* 0xfffffff805197812 */ /* 0x000fe400078ec0ff */
[----:B------:R-:W-:Y:S01]  /*0190*/  IADD3 R7, PT, PT, R7, 0x1, RZ ;  /* 0x0000000107077810 */ /* 0x000fe20007ffe0ff */
[----:B------:R-:W-:Y:S01]  /*01a0*/  VIADD R4, R4, 0x1 ;  /* 0x0000000104047836 */ /* 0x000fe20000000000 */
[----:B------:R-:W-:Y:S01]  /*01b0*/  IADD3 R25, PT, PT, -R25, RZ, RZ ;  /* 0x000000ff19197210 */ /* 0x000fe20007ffe1ff */
[----:B0-----:R-:W-:-:S04]  /*01c0*/  UIADD3 UR4, UP0, UPT, UR4, 0x20, URZ ;  /* 0x0000002004047890 */ /* 0x001fc8000ff1e0ff */
[----:B------:R-:W-:Y:S02]  /*01d0*/  UIADD3.X UR5, UPT, UPT, URZ, UR5, URZ, UP0, !UPT ;  /* 0x00000005ff057290 */ /* 0x000fe400087fe4ff */
[----:B------:R-:W-:-:S04]  /*01e0*/  IMAD.U32 R12, RZ, RZ, UR4 ;  /* 0x00000004ff0c7e24 */ /* 0x000fc8000f8e00ff */
[----:B------:R-:W-:-:S07]  /*01f0*/  MOV R13, UR5 ;  /* 0x00000005000d7c02 */ /* 0x000fce0008000f00 */
.L_x_10:
[--C-:B------:R-:W-:Y:S01]  /*0200*/  IMAD.WIDE R14, R4, 0x8, R12.reuse ;  /* 0x00000008040e7825 */ /* 0x100fe200078e020c */
[----:B------:R-:W3:Y:S03]  /*0210*/  LDG.E.64 R22, desc[UR6][R8.64] ;  /* 0x0000000608167981 */ /* 0x000ee6000c1e1b00 */
[----:B-1----:R-:W-:Y:S01]  /*0220*/  IMAD.WIDE R16, R7, 0x8, R12 ;  /* 0x0000000807107825 */ /* 0x002fe200078e020c */
[----:B------:R-:W3:Y:S04]  /*0230*/  LDG.E.64 R20, desc[UR6][R14.64+-0x20] ;  /* 0xffffe0060e147981 */ /* 0x000ee8000c1e1b00 */
[----:B------:R-:W3:Y:S02]  /*0240*/  LDG.E.64 R18, desc[UR6][R16.64+-0x20] ;  /* 0xffffe00610127981 */ /* 0x000ee4000c1e1b00 */
[----:B---3--:R-:W-:-:S02]  /*0250*/  DFMA R26, -R22, R20, R18 ;  /* 0x00000014161a722b */ /* 0x008fc40000000112 */
[----:B------:R-:W3:Y:S05]  /*0260*/  LDG.E.64 R18, desc[UR6][R16.64+-0x18] ;  /* 0xffffe80610127981 */ /* 0x000eea000c1e1b00 */
[----:B------:R3:W-:Y:S04]  /*0270*/  STG.E.64 desc[UR6][R16.64+-0x20], R26 ;  /* 0xffffe01a10007986 */ /* 0x0007e8000c101b06 */
        /* <DEDUP_REMOVED lines=8> */
[----:B------:R-:W0:Y:S05]  /*0300*/  LDG.E.64 R18, desc[UR6][R16.64+-0x8] ;  /* 0xfffff80610127981 */ /* 0x000e2a000c1e1b00 */
[----:B------:R-:W-:Y:S04]  /*0310*/  STG.E.64 desc[UR6][R16.64+-0x10], R28 ;  /* 0xfffff01c10007986 */ /* 0x000fe8000c101b06 */
[----:B------:R-:W0:Y:S04]  /*0320*/  LDG.E.64 R22, desc[UR6][R8.64] ;  /* 0x0000000608167981 */ /* 0x000e28000c1e1b00 */
[----:B------:R-:W0:Y:S02]  /*0330*/  LDG.E.64 R20, desc[UR6][R14.64+-0x8] ;  /* 0xfffff8060e147981 */ /* 0x000e24000c1e1b00 */
[----:B0-----:R-:W-:-:S02]  /*0340*/  DFMA R26, -R22, R20, R18 ;  /* 0x00000014161a722b */ /* 0x001fc40000000112 */
        /* <DEDUP_REMOVED lines=11> */
[----:B------:R1:W-:Y:S04]  /*0400*/  STG.E.64 desc[UR6][R16.64+0x8], R28 ;  /* 0x0000081c10007986 */ /* 0x0003e8000c101b06 */
[----:B------:R-:W0:Y:S04]  /*0410*/  LDG.E.64 R20, desc[UR6][R8.64] ;  /* 0x0000000608147981 */ /* 0x000e28000c1e1b00 */
[----:B------:R-:W0:Y:S01]  /*0420*/  LDG.E.64 R22, desc[UR6][R14.64+0x10] ;  /* 0x000010060e167981 */ /* 0x000e22000c1e1b00 */
[----:B------:R-:W-:Y:S01]  /*0430*/  IADD3 R25, PT, PT, R25, 0x8, RZ ;  /* 0x0000000819197810 */ /* 0x000fe20007ffe0ff */
[----:B0-----:R-:W-:-:S02]  /*0440*/  DFMA R26, -R20, R22, R18 ;  /* 0x00000016141a722b */ /* 0x001fc40000000112 */
[----:B------:R-:W3:Y:S05]  /*0450*/  LDG.E.64 R18, desc[UR6][R16.64+0x18] ;  /* 0x0000180610127981 */ /* 0x000eea000c1e1b00 */
[----:B------:R1:W-:Y:S04]  /*0460*/  STG.E.64 desc[UR6][R16.64+0x10], R26 ;  /* 0x0000101a10007986 */ /* 0x0003e8000c101b06 */
[----:B------:R-:W3:Y:S04]  /*0470*/  LDG.E.64 R20, desc[UR6][R14.64+0x18] ;  /* 0x000018060e147981 */ /* 0x000ee8000c1e1b00 */
[----:B------:R-:W3:Y:S01]  /*0480*/  LDG.E.64 R22, desc[UR6][R8.64] ;  /* 0x0000000608167981 */ /* 0x000ee2000c1e1b00 */
[----:B------:R-:W-:Y:S01]  /*0490*/  ISETP.NE.AND P0, PT, R25, RZ, PT ;  /* 0x000000ff1900720c */ /* 0x000fe20003f05270 */
[----:B--2---:R-:W-:Y:S01]  /*04a0*/  VIADD R24, R24, 0x8 ;  /* 0x0000000818187836 */ /* 0x004fe20000000000 */
[----:B------:R-:W-:-:S02]  /*04b0*/  IADD3 R4, PT, PT, R4, 0x8, RZ ;  /* 0x0000000804047810 */ /* 0x000fc40007ffe0ff */
[----:B------:R-:W-:Y:S01]  /*04c0*/  IADD3 R7, PT, PT, R7, 0x8, RZ ;  /* 0x0000000807077810 */ /* 0x000fe20007ffe0ff */
[----:B---3--:R-:W-:-:S07]  /*04d0*/  DFMA R18, -R22, R20, R18 ;  /* 0x000000141612722b */ /* 0x008fce0000000112 */
[----:B------:R1:W-:Y:S01]  /*04e0*/  STG.E.64 desc[UR6][R16.64+0x18], R18 ;  /* 0x0000181210007986 */ /* 0x0003e2000c101b06 */
[----:B------:R-:W-:Y:S05]  /*04f0*/  @P0 BRA `(.L_x_10) ;  /* 0xfffffffc00400947 */ /* 0x000fea000383ffff */
[----:B------:R-:W-:-:S07]  /*0500*/  VIADD R4, R24, 0x1 ;  /* 0x0000000118047836 */ /* 0x000fce0000000000 */
.L_x_9:
[----:B------:R-:W-:-:S13]  /*0510*/  ISETP.NE.AND P0, PT, R6, RZ, PT ;  /* 0x000000ff0600720c */ /* 0x000fda0003f05270 */
[----:B------:R-:W-:Y:S05]  /*0520*/  @!P0 EXIT ;  /* 0x000000000000894d */ /* 0x000fea0003800000 */
[----:B------:R-:W-:Y:S02]  /*0530*/  ISETP.GE.U32.AND P0, PT, R6, 0x4, PT ;  /* 0x000000040600780c */ /* 0x000fe40003f06070 */
[----:B------:R-:W-:-:S04]  /*0540*/  LOP3.LUT R22, R5, 0x3, RZ, 0xc0, !PT ;  /* 0x0000000305167812 */ /* 0x000fc800078ec0ff */
[----:B------:R-:W-:-:S07]  /*0550*/  ISETP.NE.AND P1, PT, R22, RZ, PT ;  /* 0x000000ff1600720c */ /* 0x000fce0003f25270 */
[----:B------:R-:W-:Y:S06]  /*0560*/  @!P0 BRA `(.L_x_11) ;  /* 0x0000000000648947 */ /* 0x000fec0003800000 */
[-CC-:B------:R-:W-:Y:S01]  /*0570*/  IMAD R13, R0, R3.reuse, R4.reuse ;  /* 0x00000003000d7224 */ /* 0x180fe200078e0204 */
[----:B------:R-:W3:Y:S01]  /*0580*/  LDG.E.64 R14, desc[UR6][R8.64] ;  /* 0x00000006080e7981 */ /* 0x000ee2000c1e1b00 */
[----:B------:R-:W-:Y:S02]  /*0590*/  IMAD R7, R2, R3, R4 ;  /* 0x0000000302077224 */ /* 0x000fe400078e0204 */
[----:B------:R-:W-:-:S04]  /*05a0*/  IMAD.WIDE R12, R13, 0x8, R10 ;  /* 0x000000080d0c7825 */ /* 0x000fc800078e020a */
[----:B------:R-:W-:Y:S01]  /*05b0*/  IMAD.WIDE R6, R7, 0x8, R10 ;  /* 0x0000000807067825 */ /* 0x000fe200078e020a */
[----:B-1----:R-:W3:Y:S04]  /*05c0*/  LDG.E.64 R16, desc[UR6][R12.64] ;  /* 0x000000060c107981 */ /* 0x002ee8000c1e1b00 */
[----:B------:R-:W3:Y:S04]  /*05d0*/  LDG.E.64 R18, desc[UR6][R6.64] ;  /* 0x0000000606127981 */ /* 0x000ee8000c1e1b00 */
[----:B------:R-:W4:Y:S04]  /*05e0*/  LDG.E.64 R20, desc[UR6][R6.64+0x8] ;  /* 0x0000080606147981 */ /* 0x000f28000c1e1b00 */
[----:B--2---:R-:W2:Y:S01]  /*05f0*/  LDG.E.64 R24, desc[UR6][R6.64+0x10] ;  /* 0x0000100606187981 */ /* 0x004ea2000c1e1b00 */
[----:B---3--:R-:W-:-:S07]  /*0600*/  DFMA R14, -R14, R16, R18 ;  /* 0x000000100e0e722b */ /* 0x008fce0000000112 */
[----:B------:R0:W-:Y:S04]  /*0610*/  STG.E.64 desc[UR6][R6.64], R14 ;  /* 0x0000000e06007986 */ /* 0x0001e8000c101b06 */
[----:B------:R-:W4:Y:S04]  /*0620*/  LDG.E.64 R16, desc[UR6][R8.64] ;  /* 0x0000000608107981 */ /* 0x000f28000c1e1b00 */
[----:B------:R-:W4:Y:S02]  /*0630*/  LDG.E.64 R18, desc[UR6][R12.64+0x8] ;  /* 0x000008060c127981 */ /* 0x000f24000c1e1b00 */
[----:B----4-:R-:W-:-:S07]  /*0640*/  DFMA R16, -R16, R18, R20 ;  /* 0x000000121010722b */ /* 0x010fce0000000114 */
[----:B------:R3:W-:Y:S04]  /*0650*/  STG.E.64 desc[UR6][R6.64+0x8], R16 ;  /* 0x0000081006007986 */ /* 0x0007e8000c101b06 */
[----:B------:R-:W2:Y:S04]  /*0660*/  LDG.E.64 R18, desc[UR6][R8.64] ;  /* 0x0000000608127981 */ /* 0x000ea8000c1e1b00 */
[----:B------:R-:W2:Y:S02]  /*0670*/  LDG.E.64 R20, desc[UR6][R12.64+0x10] ;  /* 0x000010060c147981 */ /* 0x000ea4000c1e1b00 */
[----:B--2---:R-:W-:-:S02]  /*0680*/  DFMA R18, -R18, R20, R24 ;  /* 0x000000141212722b */ /* 0x004fc40000000118 */
[----:B------:R-:W2:Y:S05]  /*0690*/  LDG.E.64 R24, desc[UR6][R6.64+0x18] ;  /* 0x0000180606187981 */ /* 0x000eaa000c1e1b00 */
[----:B------:R3:W-:Y:S04]  /*06a0*/  STG.E.64 desc[UR6][R6.64+0x10], R18 ;  /* 0x0000101206007986 */ /* 0x0007e8000c101b06 */
[----:B------:R-:W2:Y:S04]  /*06b0*/  LDG.E.64 R20, desc[UR6][R12.64+0x18] ;  /* 0x000018060c147981 */ /* 0x000ea8000c1e1b00 */
[----:B0-----:R-:W2:Y:S01]  /*06c0*/  LDG.E.64 R14, desc[UR6][R8.64] ;  /* 0x00000006080e7981 */ /* 0x001ea2000c1e1b00 */
[----:B------:R-:W-:Y:S01]  /*06d0*/  IADD3 R4, PT, PT, R4, 0x4, RZ ;  /* 0x0000000404047810 */ /* 0x000fe20007ffe0ff */
[----:B--2---:R-:W-:-:S07]  /*06e0*/  DFMA R14, -R14, R20, R24 ;  /* 0x000000140e0e722b */ /* 0x004fce0000000118 */
[----:B------:R3:W-:Y:S04]  /*06f0*/  STG.E.64 desc[UR6][R6.64+0x18], R14 ;  /* 0x0000180e06007986 */ /* 0x0007e8000c101b06 */
.L_x_11:
[----:B------:R-:W-:Y:S05]  /*0700*/  @!P1 EXIT ;  /* 0x000000000000994d */ /* 0x000fea0003800000 */
[----:B------:R-:W-:Y:S02]  /*0710*/  ISETP.NE.AND P0, PT, R22, 0x1, PT ;  /* 0x000000011600780c */ /* 0x000fe40003f05270 */
[----:B------:R-:W-:-:S04]  /*0720*/  LOP3.LUT R5, R5, 0x1, RZ, 0xc0, !PT ;  /* 0x0000000105057812 */ /* 0x000fc800078ec0ff */
[----:B------:R-:W-:-:S07]  /*0730*/  ISETP.NE.U32.AND P1, PT, R5, 0x1, PT ;  /* 0x000000010500780c */ /* 0x000fce0003f25070 */
[----:B------:R-:W-:Y:S06]  /*0740*/  @!P0 BRA `(.L_x_12) ;  /* 0x00000000003c8947 */ /* 0x000fec0003800000 */
[-CC-:B------:R-:W-:Y:S01]  /*0750*/  IMAD R21, R0, R3.reuse, R4.reuse ;  /* 0x0000000300157224 */ /* 0x180fe200078e0204 */
[----:B------:R-:W4:Y:S01]  /*0760*/  LDG.E.64 R12, desc[UR6][R8.64] ;  /* 0x00000006080c7981 */ /* 0x000f22000c1e1b00 */
[----:B---3--:R-:W-:Y:S02]  /*0770*/  IMAD R7, R2, R3, R4 ;  /* 0x0000000302077224 */ /* 0x008fe400078e0204 */
[----:B------:R-:W-:-:S04]  /*0780*/  IMAD.WIDE R20, R21, 0x8, R10 ;  /* 0x0000000815147825 */ /* 0x000fc800078e020a */
[----:B------:R-:W-:Y:S01]  /*0790*/  IMAD.WIDE R6, R7, 0x8, R10 ;  /* 0x0000000807067825 */ /* 0x000fe200078e020a */
[----:B------:R-:W4:Y:S04]  /*07a0*/  LDG.E.64 R14, desc[UR6][R20.64] ;  /* 0x00000006140e7981 */ /* 0x000f28000c1e1b00 */
[----:B-1----:R-:W4:Y:S04]  /*07b0*/  LDG.E.64 R16, desc[UR6][R6.64] ;  /* 0x0000000606107981 */ /* 0x002f28000c1e1b00 */
[----:B------:R-:W3:Y:S01]  /*07c0*/  LDG.E.64 R18, desc[UR6][R6.64+0x8] ;  /* 0x0000080606127981 */ /* 0x000ee2000c1e1b00 */
[----:B----4-:R-:W-:-:S07]  /*07d0*/  DFMA R12, -R12, R14, R16 ;  /* 0x0000000e0c0c722b */ /* 0x010fce0000000110 */
[----:B------:R0:W-:Y:S04]  /*07e0*/  STG.E.64 desc[UR6][R6.64], R12 ;  /* 0x0000000c06007986 */ /* 0x0001e8000c101b06 */
[----:B------:R-:W3:Y:S04]  /*07f0*/  LDG.E.64 R16, desc[UR6][R20.64+0x8] ;  /* 0x0000080614107981 */ /* 0x000ee8000c1e1b00 */
[----:B------:R-:W3:Y:S01]  /*0800*/  LDG.E.64 R14, desc[UR6][R8.64] ;  /* 0x00000006080e7981 */ /* 0x000ee2000c1e1b00 */
[----:B------:R-:W-:Y:S01]  /*0810*/  IADD3 R4, PT, PT, R4, 0x2, RZ ;  /* 0x0000000204047810 */ /* 0x000fe20007ffe0ff */
[----:B---3--:R-:W-:-:S07]  /*0820*/  DFMA R14, -R14, R16, R18 ;  /* 0x000000100e0e722b */ /* 0x008fce0000000112 */
[----:B------:R0:W-:Y:S04]  /*0830*/  STG.E.64 desc[UR6][R6.64+0x8], R14 ;  /* 0x0000080e06007986 */ /* 0x0001e8000c101b06 */
.L_x_12:
[----:B------:R-:W-:Y:S05]  /*0840*/  @P1 EXIT ;  /* 0x000000000000194d */ /* 0x000fea0003800000 */
[-CC-:B------:R-:W-:Y:S01]  /*0850*/  IMAD R5, R0, R3.reuse, R4.reuse ;  /* 0x0000000300057224 */ /* 0x180fe200078e0204 */
[----:B------:R-:W4:Y:S01]  /*0860*/  LDG.E.64 R8, desc[UR6][R8.64] ;  /* 0x0000000608087981 */ /* 0x000f22000c1e1b00 */
[----:B0--3--:R-:W-:Y:S02]  /*0870*/  IMAD R7, R2, R3, R4 ;  /* 0x0000000302077224 */ /* 0x009fe400078e0204 */
[----:B------:R-:W-:-:S04]  /*0880*/  IMAD.WIDE R2, R5, 0x8, R10 ;  /* 0x0000000805027825 */ /* 0x000fc800078e020a */
[----:B------:R-:W-:Y:S02]  /*0890*/  IMAD.WIDE R10, R7, 0x8, R10 ;  /* 0x00000008070a7825 */ /* 0x000fe400078e020a */
[----:B------:R-:W4:Y:S04]  /*08a0*/  LDG.E.64 R2, desc[UR6][R2.64] ;  /* 0x0000000602027981 */ /* 0x000f28000c1e1b00 */
[----:B------:R-:W4:Y:S02]  /*08b0*/  LDG.E.64 R4, desc[UR6][R10.64] ;  /* 0x000000060a047981 */ /* 0x000f24000c1e1b00 */
[----:B----4-:R-:W-:-:S07]  /*08c0*/  DFMA R4, -R8, R2, R4 ;  /* 0x000000020804722b */ /* 0x010fce0000000104 */
[----:B------:R-:W-:Y:S01]  /*08d0*/  STG.E.64 desc[UR6][R10.64], R4 ;  /* 0x000000040a007986 */ /* 0x000fe2000c101b06 */
[----:B------:R-:W-:Y:S05]  /*08e0*/  EXIT ;  /* 0x000000000000794d */ /* 0x000fea0003800000 */
.L_x_13:
        /* <DEDUP_REMOVED lines=9> */
.L_x_60:


//--------------------- .text._Z15device_divisionPdiiS_S_ --------------------------
	.section	.text._Z15device_divisionPdiiS_S_,"ax",@progbits
	.align	128
        .global         _Z15device_divisionPdiiS_S_
        .type           _Z15device_divisionPdiiS_S_,@function
        .size           _Z15device_divisionPdiiS_S_,(.L_x_56 - _Z15device_divisionPdiiS_S_)
        .other          _Z15device_divisionPdiiS_S_,@"STO_CUDA_ENTRY STV_DEFAULT"
_Z15device_divisionPdiiS_S_:
.text._Z15device_divisionPdiiS_S_:
[----:B------:R-:W-:Y:S08]  /*0000*/  LDC R1, c[0x0][0x37c] ;  /* 0x0000df00ff017b82 */ /* 0x000ff00000000800 */
[----:B------:R-:W0:Y:S01]  /*0010*/  LDC.64 R2, c[0x0][0x388] ;  /* 0x0000e200ff027b82 */ /* 0x000e220000000a00 */
[----:B------:R-:W1:Y:S01]  /*0020*/  LDCU.64 UR6, c[0x0][0x358] ;  /* 0x00006b00ff0677ac */ /* 0x000e620008000a00 */
[----:B0-----:R-:W-:-:S05]  /*0030*/  VIADD R13, R3, 0x1 ;  /* 0x00000001030d7836 */ /* 0x001fca0000000000 */
[----:B------:R-:W-:-:S13]  /*0040*/  ISETP.GE.AND P0, PT, R13, R2, PT ;  /* 0x000000020d00720c */ /* 0x000fda0003f06270 */
[----:B-1----:R-:W-:Y:S05]  /*0050*/  @P0 BRA `(.L_x_14) ;  /* 0x00000024007c0947 */ /* 0x002fea0003800000 */
[----:B------:R-:W0:Y:S01]  /*0060*/  LDC.64 R8, c[0x0][0x380] ;  /* 0x0000e000ff087b82 */ /* 0x000e220000000a00 */
[C---:B------:R-:W-:Y:S02]  /*0070*/  IADD3 R0, PT, PT, -R3.reuse, -0x2, R2 ;  /* 0xfffffffe03007810 */ /* 0x040fe40007ffe102 */
[----:B------:R-:W-:Y:S01]  /*0080*/  LOP3.LUT R7, RZ, R3, RZ, 0x33, !PT ;  /* 0x00000003ff077212 */ /* 0x000fe200078e33ff */
[----:B------:R-:W-:Y:S01]  /*0090*/  IMAD R3, R3, R2, R3 ;  /* 0x0000000203037224 */ /* 0x000fe200078e0203 */
[----:B------:R-:W-:-:S03]  /*00a0*/  ISETP.GE.U32.AND P0, PT, R0, 0xf, PT ;  /* 0x0000000f0000780c */ /* 0x000fc60003f06070 */
[----:B------:R-:W-:-:S05]  /*00b0*/  IMAD.IADD R7, R7, 0x1, R2 ;  /* 0x0000000107077824 */ /* 0x000fca00078e0202 */
[----:B------:R-:W-:Y:S01]  /*00c0*/  LOP3.LUT R12, R7, 0xf, RZ, 0xc0, !PT ;  /* 0x0000000f070c7812 */ /* 0x000fe200078ec0ff */
[----:B0-----:R-:W-:-:S04]  /*00d0*/  IMAD.WIDE R8, R3, 0x8, R8 ;  /* 0x0000000803087825 */ /* 0x001fc800078e0208 */
[----:B------:R-:W-:Y:S05]  /*00e0*/  @!P0 BRA `(.L_x_15) ;  /* 0x0000001400008947 */ /* 0x000fea0003800000 */
[----:B------:R-:W0:Y:S01]  /*00f0*/  LDC R13, c[0x0][0x38c] ;  /* 0x0000e300ff0d7b82 */ /* 0x000e220000000800 */
[----:B------:R-:W1:Y:S01]  /*0100*/  LDCU.64 UR4, c[0x0][0x380] ;  /* 0x00007000ff0477ac */ /* 0x000e620008000a00 */
[----:B------:R-:W-:Y:S01]  /*0110*/  LOP3.LUT R25, R7, 0xfffffff0, RZ, 0xc0, !PT ;  /* 0xfffffff007197812 */ /* 0x000fe200078ec0ff */
[----:B------:R-:W-:-:S04]  /*0120*/  VIADD R24, R3, 0x1 ;  /* 0x0000000103187836 */ /* 0x000fc80000000000 */
[----:B------:R-:W-:Y:S01]  /*0130*/  IMAD.MOV R25, RZ, RZ, -R25 ;  /* 0x000000ffff197224 */ /* 0x000fe200078e0a19 */
[----:B-1----:R-:W-:-:S04]  /*0140*/  UIADD3 UR4, UP0, UPT, UR4, 0x40, URZ ;  /* 0x0000004004047890 */ /* 0x002fc8000ff1e0ff */
[----:B------:R-:W-:-:S12]  /*0150*/  UIADD3.X UR5, UPT, UPT, URZ, UR5, URZ, UP0, !UPT ;  /* 0x00000005ff057290 */ /* 0x000fd800087fe4ff */
.L_x_32:
[----:B------:R-:W2:Y:S01]  /*0160*/  LDG.E.64 R16, desc[UR6][R8.64] ;  /* 0x0000000608107981 */ /* 0x000ea2000c1e1b00 */
[----:B-1----:R-:W-:Y:S02]  /*0170*/  IMAD.U32 R10, RZ, RZ, UR4 ;  /* 0x00000004ff0a7e24 */ /* 0x002fe4000f8e00ff */
[----:B------:R-:W-:Y:S02]  /*0180*/  IMAD.U32 R11, RZ, RZ, UR5 ;  /* 0x00000005ff0b7e24 */ /* 0x000fe4000f8e00ff */
[----:B------:R-:W-:-:S05]  /*0190*/  IMAD.WIDE R10, R24, 0x8, R10 ;  /* 0x00000008180a7825 */ /* 0x000fca00078e020a */
[----:B------:R-:W3:Y:S01]  /*01a0*/  LDG.E.64 R18, desc[UR6][R10.64+-0x40] ;  /* 0xffffc0060a127981 */ /* 0x000ee2000c1e1b00 */
[----:B------:R-:W-:Y:S02]  /*01b0*/  IMAD.MOV.U32 R2, RZ, RZ, 0x1 ;  /* 0x00000001ff027424 */ /* 0x000fe400078e00ff */
[----:B------:R-:W-:-:S05]  /*01c0*/  VIADD R25, R25, 0x10 ;  /* 0x0000001019197836 */ /* 0x000fca0000000000 */
[----:B------:R-:W-:Y:S01]  /*01d0*/  ISETP.NE.AND P1, PT, R25, RZ, PT ;  /* 0x000000ff1900720c */ /* 0x000fe20003f25270 */
[----:B--2---:R-:W1:Y:S01]  /*01e0*/  MUFU.RCP64H R3, R17 ;  /* 0x0000001100037308 */ /* 0x004e620000001800 */
[----:B---3--:R-:W-:Y:S01]  /*01f0*/  FSETP.GEU.AND P2, PT, |R19|, 6.5827683646048100446e-37, PT ;  /* 0x036000001300780b */ /* 0x008fe20003f4e200 */
[----:B-1----:R-:W-:-:S08]  /*0200*/  DFMA R4, -R16, R2, 1 ;  /* 0x3ff000001004742b */ /* 0x002fd00000000102 */
[----:B------:R-:W-:-:S08]  /*0210*/  DFMA R4, R4, R4, R4 ;  /* 0x000000040404722b */ /* 0x000fd00000000004 */
[----:B------:R-:W-:-:S08]  /*0220*/  DFMA R4, R2, R4, R2 ;  /* 0x000000040204722b */ /* 0x000fd00000000002 */
[----:B------:R-:W-:-:S08]  /*0230*/  DFMA R2, -R16, R4, 1 ;  /* 0x3ff000001002742b */ /* 0x000fd00000000104 */
[----:B------:R-:W-:-:S08]  /*0240*/  DFMA R2, R4, R2, R4 ;  /* 0x000000020402722b */ /* 0x000fd00000000004 */
[----:B------:R-:W-:-:S08]  /*0250*/  DMUL R26, R18, R2 ;  /* 0x00000002121a7228 */ /* 0x000fd00000000000 */
[----:B------:R-:W-:-:S08]  /*0260*/  DFMA R4, -R16, R26, R18 ;  /* 0x0000001a1004722b */ /* 0x000fd00000000112 */
[----:B------:R-:W-:-:S10]  /*0270*/  DFMA R26, R2, R4, R26 ;  /* 0x00000004021a722b */ /* 0x000fd4000000001a */
[----:B------:R-:W-:-:S05]  /*0280*/  FFMA R0, RZ, R17, R27 ;  /* 0x00000011ff007223 */ /* 0x000fca000000001b */
[----:B------:R-:W-:-:S13]  /*0290*/  FSETP.GT.AND P0, PT, |R0|, 1.469367938527859385e-39, PT ;  /* 0x001000000000780b */ /* 0x000fda0003f04200 */
[----:B------:R-:W-:Y:S05]  /*02a0*/  @P0 BRA P2, `(.L_x_16) ;  /* 0x0000000000080947 */ /* 0x000fea0001000000 */
[----:B------:R-:W-:-:S07]  /*02b0*/  MOV R0, 0x2d0 ;  /* 0x000002d000007802 */ /* 0x000fce0000000f00 */
[----:B0-----:R-:W-:Y:S05]  /*02c0*/  CALL.REL.NOINC `($__internal_0_$__cuda_sm20_div_rn_f64_full) ;  /* 0x0000002400607944 */ /* 0x001fea0003c00000 */
.L_x_16:
[----:B------:R1:W-:Y:S04]  /*02d0*/  STG.E.64 desc[UR6][R10.64+-0x40], R26 ;  /* 0xffffc01a0a007986 */ /* 0x0003e8000c101b06 */
[----:B------:R-:W2:Y:S04]  /*02e0*/  LDG.E.64 R16, desc[UR6][R8.64] ;  /* 0x0000000608107981 */ /* 0x000ea8000c1e1b00 */
[----:B------:R-:W3:Y:S01]  /*02f0*/  LDG.E.64 R18, desc[UR6][R10.64+-0x38] ;  /* 0xffffc8060a127981 */ /* 0x000ee2000c1e1b00 */
[----:B------:R-:W-:Y:S01]  /*0300*/  IMAD.MOV.U32 R2, RZ, RZ, 0x1 ;  /* 0x00000001ff027424 */ /* 0x000fe200078e00ff */
[----:B--2---:R-:W2:Y:S01]  /*0310*/  MUFU.RCP64H R3, R17 ;  /* 0x0000001100037308 */ /* 0x004ea20000001800 */
[----:B---3--:R-:W-:-:S04]  /*0320*/  FSETP.GEU.AND P2, PT, |R19|, 6.5827683646048100446e-37, PT ;  /* 0x036000001300780b */ /* 0x008fc80003f4e200 */
[----:B--2---:R-:W-:-:S08]  /*0330*/  DFMA R4, -R16, R2, 1 ;  /* 0x3ff000001004742b */ /* 0x004fd00000000102 */
[----:B------:R-:W-:-:S08]  /*0340*/  DFMA R4, R4, R4, R4 ;  /* 0x000000040404722b */ /* 0x000fd00000000004 */
[----:B------:R-:W-:-:S08]  /*0350*/  DFMA R4, R2, R4, R2 ;  /* 0x000000040204722b */ /* 0x000fd00000000002 */
[----:B------:R-:W-:-:S08]  /*0360*/  DFMA R2, -R16, R4, 1 ;  /* 0x3ff000001002742b */ /* 0x000fd00000000104 */
[----:B------:R-:W-:-:S08]  /*0370*/  DFMA R2, R4, R2, R4 ;  /* 0x000000020402722b */ /* 0x000fd00000000004 */
[----:B------:R-:W-:-:S08]  /*0380*/  DMUL R4, R18, R2 ;  /* 0x0000000212047228 */ /* 0x000fd00000000000 */
[----:B-1----:R-:W-:-:S08]  /*0390*/  DFMA R26, -R16, R4, R18 ;  /* 0x00000004101a722b */ /* 0x002fd00000000112 */
[----:B------:R-:W-:-:S10]  /*03a0*/  DFMA R26, R2, R26, R4 ;  /* 0x0000001a021a722b */ /* 0x000fd40000000004 */
[----:B------:R-:W-:-:S05]  /*03b0*/  FFMA R0, RZ, R17, R27 ;  /* 0x00000011ff007223 */ /* 0x000fca000000001b */
[----:B------:R-:W-:-:S13]  /*03c0*/  FSETP.GT.AND P0, PT, |R0|, 1.469367938527859385e-39, PT ;  /* 0x001000000000780b */ /* 0x000fda0003f04200 */
[----:B------:R-:W-:Y:S05]  /*03d0*/  @P0 BRA P2, `(.L_x_17) ;  /* 0x0000000000080947 */ /* 0x000fea0001000000 */
[----:B------:R-:W-:-:S07]  /*03e0*/  MOV R0, 0x400 ;  /* 0x0000040000007802 */ /* 0x000fce0000000f00 */
[----:B0-----:R-:W-:Y:S05]  /*03f0*/  CALL.REL.NOINC `($__internal_0_$__cuda_sm20_div_rn_f64_full) ;  /* 0x0000002400147944 */ /* 0x001fea0003c00000 */
.L_x_17:
        /* <DEDUP_REMOVED lines=19> */
.L_x_18:
        /* <DEDUP_REMOVED lines=19> */
.L_x_19:
        /* <DEDUP_REMOVED lines=19> */
.L_x_20:
        /* <DEDUP_REMOVED lines=19> */
.L_x_21:
        /* <DEDUP_REMOVED lines=19> */
.L_x_22:
        /* <DEDUP_REMOVED lines=19> */
.L_x_23:
        /* <DEDUP_REMOVED lines=19> */
.L_x_24:
        /* <DEDUP_REMOVED lines=19> */
.L_x_25:
        /* <DEDUP_REMOVED lines=19> */
.L_x_26:
        /* <DEDUP_REMOVED lines=19> */
.L_x_27:
        /* <DEDUP_REMOVED lines=19> */
.L_x_28:
        /* <DEDUP_REMOVED lines=19> */
.L_x_29:
        /* <DEDUP_REMOVED lines=19> */
.L_x_30:
        /* <DEDUP_REMOVED lines=19> */
.L_x_31:
[----:B------:R1:W-:Y:S01]  /*14a0*/  STG.E.64 desc[UR6][R10.64+0x38], R26 ;  /* 0x0000381a0a007986 */ /* 0x0003e2000c101b06 */
[----:B0-----:R-:W-:Y:S02]  /*14b0*/  VIADD R13, R13, 0x10 ;  /* 0x000000100d0d7836 */ /* 0x001fe40000000000 */
[----:B------:R-:W-:Y:S01]  /*14c0*/  VIADD R24, R24, 0x10 ;  /* 0x0000001018187836 */ /* 0x000fe20000000000 */
[----:B------:R-:W-:Y:S06]  /*14d0*/  @P1 BRA `(.L_x_32) ;  /* 0xffffffec00201947 */ /* 0x000fec000383ffff */
[----:B------:R-:W-:-:S07]  /*14e0*/  VIADD R13, R13, 0x1 ;  /* 0x000000010d0d7836 */ /* 0x000fce0000000000 */
.L_x_15:
[----:B------:R-:W-:-:S13]  /*14f0*/  ISETP.NE.AND P0, PT, R12, RZ, PT ;  /* 0x000000ff0c00720c */ /* 0x000fda0003f05270 */
[----:B------:R-:W-:Y:S05]  /*1500*/  @!P0 BRA `(.L_x_14) ;  /* 0x0000001000508947 */ /* 0x000fea0003800000 */
[----:B------:R-:W-:Y:S02]  /*1510*/  ISETP.GE.U32.AND P0, PT, R12, 0x8, PT ;  /* 0x000000080c00780c */ /* 0x000fe40003f06070 */
[----:B-1----:R-:W-:-:S11]  /*1520*/  LOP3.LUT R10, R7, 0x7, RZ, 0xc0, !PT ;  /* 0x00000007070a7812 */ /* 0x002fd600078ec0ff */
[----:B------:R-:W-:Y:S05]  /*1530*/  @!P0 BRA `(.L_x_33) ;  /* 0x0000000800748947 */ /* 0x000fea0003800000 */
[----:B------:R-:W2:Y:S01]  /*1540*/  LDG.E.64 R16, desc[UR6][R8.64] ;  /* 0x0000000608107981 */ /* 0x000ea2000c1e1b00 */
[----:B------:R-:W0:Y:S08]  /*1550*/  LDC.64 R2, c[0x0][0x388] ;  /* 0x0000e200ff027b82 */ /* 0x000e300000000a00 */
[----:B------:R-:W1:Y:S01]  /*1560*/  LDC.64 R24, c[0x0][0x380] ;  /* 0x0000e000ff187b82 */ /* 0x000e620000000a00 */
[----:B0-----:R-:W-:-:S04]  /*1570*/  IMAD R3, R3, R2, R13 ;  /* 0x0000000203037224 */ /* 0x001fc800078e020d */
[----:B-1----:R-:W-:-:S05]  /*1580*/  IMAD.WIDE R24, R3, 0x8, R24 ;  /* 0x0000000803187825 */ /* 0x002fca00078e0218 */
[----:B------:R-:W3:Y:S01]  /*1590*/  LDG.E.64 R18, desc[UR6][R24.64] ;  /* 0x0000000618127981 */ /* 0x000ee2000c1e1b00 */
[----:B------:R-:W-:Y:S01]  /*15a0*/  IMAD.MOV.U32 R2, RZ, RZ, 0x1 ;  /* 0x00000001ff027424 */ /* 0x000fe200078e00ff */
[----:B--2---:R-:W0:Y:S05]  /*15b0*/  MUFU.RCP64H R3, R17 ;  /* 0x0000001100037308 */ /* 0x004e2a0000001800 */
[----:B0-----:R-:W-:-:S08]  /*15c0*/  DFMA R4, -R16, R2, 1 ;  /* 0x3ff000001004742b */ /* 0x001fd00000000102 */
[----:B------:R-:W-:-:S08]  /*15d0*/  DFMA R4, R4, R4, R4 ;  /* 0x000000040404722b */ /* 0x000fd00000000004 */
[----:B------:R-:W-:Y:S01]  /*15e0*/  DFMA R4, R2, R4, R2 ;  /* 0x000000040204722b */ /* 0x000fe20000000002 */
[----:B---3--:R-:W-:-:S07]  /*15f0*/  FSETP.GEU.AND P1, PT, |R19|, 6.5827683646048100446e-37, PT ;  /* 0x036000001300780b */ /* 0x008fce0003f2e200 */
        /* <DEDUP_REMOVED lines=9> */
[----:B------:R-:W-:Y:S05]  /*1690*/  CALL.REL.NOINC `($__internal_0_$__cuda_sm20_div_rn_f64_full) ;  /* 0x00000010006c7944 */ /* 0x000fea0003c00000 */
.L_x_34:
[----:B------:R0:W-:Y:S04]  /*16a0*/  STG.E.64 desc[UR6][R24.64], R26 ;  /* 0x0000001a18007986 */ /* 0x0001e8000c101b06 */
[----:B------:R-:W2:Y:S04]  /*16b0*/  LDG.E.64 R16, desc[UR6][R8.64] ;  /* 0x0000000608107981 */ /* 0x000ea8000c1e1b00 */
[----:B------:R-:W3:Y:S01]  /*16c0*/  LDG.E.64 R18, desc[UR6][R24.64+0x8] ;  /* 0x0000080618127981 */ /* 0x000ee2000c1e1b00 */
[----:B------:R-:W-:Y:S01]  /*16d0*/  IMAD.MOV.U32 R2, RZ, RZ, 0x1 ;  /* 0x00000001ff027424 */ /* 0x000fe200078e00ff */
[----:B--2---:R-:W1:Y:S01]  /*16e0*/  MUFU.RCP64H R3, R17 ;  /* 0x0000001100037308 */ /* 0x004e620000001800 */
[----:B---3--:R-:W-:-:S04]  /*16f0*/  FSETP.GEU.AND P1, PT, |R19|, 6.5827683646048100446e-37, PT ;  /* 0x036000001300780b */ /* 0x008fc80003f2e200 */
[----:B-1----:R-:W-:-:S08]  /*1700*/  DFMA R4, -R16, R2, 1 ;  /* 0x3ff000001004742b */ /* 0x002fd00000000102 */
[----:B------:R-:W-:-:S08]  /*1710*/  DFMA R4, R4, R4, R4 ;  /* 0x000000040404722b */ /* 0x000fd00000000004 */
[----:B------:R-:W-:-:S08]  /*1720*/  DFMA R4, R2, R4, R2 ;  /* 0x000000040204722b */ /* 0x000fd00000000002 */
[----:B------:R-:W-:-:S08]  /*1730*/  DFMA R2, -R16, R4, 1 ;  /* 0x3ff000001002742b */ /* 0x000fd00000000104 */
[----:B------:R-:W-:-:S08]  /*1740*/  DFMA R2, R4, R2, R4 ;  /* 0x000000020402722b */ /* 0x000fd00000000004 */
[----:B------:R-:W-:-:S08]  /*1750*/  DMUL R4, R18, R2 ;  /* 0x0000000212047228 */ /* 0x000fd00000000000 */
[----:B0-----:R-:W-:-:S08]  /*1760*/  DFMA R26, -R16, R4, R18 ;  /* 0x00000004101a722b */ /* 0x001fd00000000112 */
[----:B------:R-:W-:-:S10]  /*1770*/  DFMA R26, R2, R26, R4 ;  /* 0x0000001a021a722b */ /* 0x000fd40000000004 */
[----:B------:R-:W-:-:S05]  /*1780*/  FFMA R0, RZ, R17, R27 ;  /* 0x00000011ff007223 */ /* 0x000fca000000001b */
[----:B------:R-:W-:-:S13]  /*1790*/  FSETP.GT.AND P0, PT, |R0|, 1.469367938527859385e-39, PT ;  /* 0x001000000000780b */ /* 0x000fda0003f04200 */
[----:B------:R-:W-:Y:S05]  /*17a0*/  @P0 BRA P1, `(.L_x_35) ;  /* 0x0000000000080947 */ /* 0x000fea0000800000 */
[----:B------:R-:W-:-:S07]  /*17b0*/  MOV R0, 0x17d0 ;  /* 0x000017d000007802 */ /* 0x000fce0000000f00 */
[----:B------:R-:W-:Y:S05]  /*17c0*/  CALL.REL.NOINC `($__internal_0_$__cuda_sm20_div_rn_f64_full) ;  /* 0x0000001000207944 */ /* 0x000fea0003c00000 */
.L_x_35:
        /* <DEDUP_REMOVED lines=19> */
.L_x_36:
        /* <DEDUP_REMOVED lines=19> */
.L_x_37:
        /* <DEDUP_REMOVED lines=19> */
.L_x_38:
        /* <DEDUP_REMOVED lines=19> */
.L_x_39:
        /* <DEDUP_REMOVED lines=19> */
.L_x_40:
        /* <DEDUP_REMOVED lines=19> */
.L_x_41:
[----:B------:R0:W-:Y:S01]  /*1ef0*/  STG.E.64 desc[UR6][R24.64+0x38], R26 ;  /* 0x0000381a18007986 */ /* 0x0001e2000c101b06 */
[----:B------:R-:W-:-:S07]  /*1f00*/  VIADD R13, R13, 0x8 ;  /* 0x000000080d0d7836 */ /* 0x000fce0000000000 */
.L_x_33:
[----:B------:R-:W-:-:S13]  /*1f10*/  ISETP.NE.AND P0, PT, R10, RZ, PT ;  /* 0x000000ff0a00720c */ /* 0x000fda0003f05270 */
[----:B------:R-:W-:Y:S05]  /*1f20*/  @!P0 BRA `(.L_x_14) ;  /* 0x0000000400c88947 */ /* 0x000fea0003800000 */
[----:B------:R-:W-:Y:S02]  /*1f30*/  ISETP.GE.U32.AND P0, PT, R10, 0x4, PT ;  /* 0x000000040a00780c */ /* 0x000fe40003f06070 */
[----:B------:R-:W-:-:S11]  /*1f40*/  LOP3.LUT R7, R7, 0x3, RZ, 0xc0, !PT ;  /* 0x0000000307077812 */ /* 0x000fd600078ec0ff */
[----:B------:R-:W-:Y:S05]  /*1f50*/  @!P0 BRA `(.L_x_42) ;  /* 0x0000000400448947 */ /* 0x000fea0003800000 */
[----:B------:R-:W2:Y:S01]  /*1f60*/  LDG.E.64 R16, desc[UR6][R8.64] ;  /* 0x0000000608107981 */ /* 0x000ea2000c1e1b00 */
[----:B------:R-:W1:Y:S08]  /*1f70*/  LDC.64 R2, c[0x0][0x388] ;  /* 0x0000e200ff027b82 */ /* 0x000e700000000a00 */
[----:B------:R-:W3:Y:S01]  /*1f80*/  LDC.64 R10, c[0x0][0x380] ;  /* 0x0000e000ff0a7b82 */ /* 0x000ee20000000a00 */
[----:B-1----:R-:W-:-:S04]  /*1f90*/  IMAD R3, R3, R2, R13 ;  /* 0x0000000203037224 */ /* 0x002fc800078e020d */
[----:B---3--:R-:W-:-:S05]  /*1fa0*/  IMAD.WIDE R10, R3, 0x8, R10 ;  /* 0x00000008030a7825 */ /* 0x008fca00078e020a */
[----:B------:R-:W3:Y:S01]  /*1fb0*/  LDG.E.64 R18, desc[UR6][R10.64] ;  /* 0x000000060a127981 */ /* 0x000ee2000c1e1b00 */
[----:B------:R-:W-:Y:S01]  /*1fc0*/  IMAD.MOV.U32 R2, RZ, RZ, 0x1 ;  /* 0x00000001ff027424 */ /* 0x000fe200078e00ff */
[----:B--2---:R-:W1:Y:S05]  /*1fd0*/  MUFU.RCP64H R3, R17 ;  /* 0x0000001100037308 */ /* 0x004e6a0000001800 */
[----:B-1----:R-:W-:-:S08]  /*1fe0*/  DFMA R4, -R16, R2, 1 ;  /* 0x3ff000001004742b */ /* 0x002fd00000000102 */
[----:B------:R-:W-:-:S08]  /*1ff0*/  DFMA R4, R4, R4, R4 ;  /* 0x000000040404722b */ /* 0x000fd00000000004 */
[----:B------:R-:W-:Y:S01]  /*2000*/  DFMA R4, R2, R4, R2 ;  /* 0x000000040204722b */ /* 0x000fe20000000002 */
[----:B---3--:R-:W-:-:S07]  /*2010*/  FSETP.GEU.AND P1, PT, |R19|, 6.5827683646048100446e-37, PT ;  /* 0x036000001300780b */ /* 0x008fce0003f2e200 */
[----:B------:R-:W-:-:S08]  /*2020*/  DFMA R2, -R16, R4, 1 ;  /* 0x3ff000001002742b */ /* 0x000fd00000000104 */
[----:B------:R-:W-:-:S08]  /*2030*/  DFMA R2, R4, R2, R4 ;  /* 0x000000020402722b */ /* 0x000fd00000000004 */
[----:B0-----:R-:W-:-:S08]  /*2040*/  DMUL R26, R18, R2 ;  /* 0x00000002121a7228 */ /* 0x001fd00000000000 */
[----:B------:R-:W-:-:S08]  /*2050*/  DFMA R4, -R16, R26, R18 ;  /* 0x0000001a1004722b */ /* 0x000fd00000000112 */
[----:B------:R-:W-:-:S10]  /*2060*/  DFMA R26, R2, R4, R26 ;  /* 0x00000004021a722b */ /* 0x000fd4000000001a */
[----:B------:R-:W-:-:S05]  /*2070*/  FFMA R0, RZ, R17, R27 ;  /* 0x00000011ff007223 */ /* 0x000fca000000001b */
[----:B------:R-:W-:-:S13]  /*2080*/  FSETP.GT.AND P0, PT, |R0|, 1.469367938527859385e-39, PT ;  /* 0x001000000000780b */ /* 0x000fda0003f04200 */
[----:B------:R-:W-:Y:S05]  /*2090*/  @P0 BRA P1, `(.L_x_43) ;  /* 0x0000000000080947 */ /* 0x000fea0000800000 */
[----:B------:R-:W-:-:S07]  /*20a0*/  MOV R0, 0x20c0 ;  /* 0x000020c000007802 */ /* 0x000fce0000000f00 */
[----:B------:R-:W-:Y:S05]  /*20b0*/  CALL.REL.NOINC `($__internal_0_$__cuda_sm20_div_rn_f64_full) ;  /* 0x0000000400e47944 */ /* 0x000fea0003c00000 */
.L_x_43:
        /* <DEDUP_REMOVED lines=19> */
.L_x_44:
        /* <DEDUP_REMOVED lines=19> */
.L_x_45:
        /* <DEDUP_REMOVED lines=19> */
.L_x_46:
[----:B------:R1:W-:Y:S01]  /*2450*/  STG.E.64 desc[UR6][R10.64+0x18], R26 ;  /* 0x0000181a0a007986 */ /* 0x0003e2000c101b06 */
[----:B------:R-:W-:-:S07]  /*2460*/  VIADD R13, R13, 0x4 ;  /* 0x000000040d0d7836 */ /* 0x000fce0000000000 */
.L_x_42:
[----:B------:R-:W-:-:S13]  /*2470*/  ISETP.NE.AND P0, PT, R7, RZ, PT ;  /* 0x000000ff0700720c */ /* 0x000fda0003f05270 */
[----:B------:R-:W-:Y:S05]  /*2480*/  @!P0 BRA `(.L_x_14) ;  /* 0x0000000000708947 */ /* 0x000fea0003800000 */
[----:B0-----:R-:W0:Y:S01]  /*2490*/  LDC.64 R24, c[0x0][0x388] ;  /* 0x0000e200ff187b82 */ /* 0x001e220000000a00 */
[----:B------:R-:W-:-:S07]  /*24a0*/  IMAD.MOV R7, RZ, RZ, -R7 ;  /* 0x000000ffff077224 */ /* 0x000fce00078e0a07 */
[----:B-1----:R-:W1:Y:S01]  /*24b0*/  LDC.64 R10, c[0x0][0x380] ;  /* 0x0000e000ff0a7b82 */ /* 0x002e620000000a00 */
[----:B0-----:R-:W-:-:S07]  /*24c0*/  IMAD R25, R25, R24, R13 ;  /* 0x0000001819197224 */ /* 0x001fce00078e020d */
.L_x_48:
[----:B--2---:R-:W2:Y:S01]  /*24d0*/  LDG.E.64 R16, desc[UR6][R8.64] ;  /* 0x0000000608107981 */ /* 0x004ea2000c1e1b00 */
[----:B-1----:R-:W-:-:S05]  /*24e0*/  IMAD.WIDE R12, R25, 0x8, R10 ;  /* 0x00000008190c7825 */ /* 0x002fca00078e020a */
[----:B------:R-:W3:Y:S01]  /*24f0*/  LDG.E.64 R18, desc[UR6][R12.64] ;  /* 0x000000060c127981 */ /* 0x000ee2000c1e1b00 */
[----:B------:R-:W-:Y:S02]  /*2500*/  IMAD.MOV.U32 R2, RZ, RZ, 0x1 ;  /* 0x00000001ff027424 */ /* 0x000fe400078e00ff */
[----:B------:R-:W-:-:S05]  /*2510*/  VIADD R7, R7, 0x1 ;  /* 0x0000000107077836 */ /* 0x000fca0000000000 */
[----:B------:R-:W-:Y:S01]  /*2520*/  ISETP.NE.AND P1, PT, R7, RZ, PT ;  /* 0x000000ff0700720c */ /* 0x000fe20003f25270 */
[----:B--2---:R-:W0:Y:S01]  /*2530*/  MUFU.RCP64H R3, R17 ;  /* 0x0000001100037308 */ /* 0x004e220000001800 */
[----:B---3--:R-:W-:Y:S01]  /*2540*/  FSETP.GEU.AND P2, PT, |R19|, 6.5827683646048100446e-37, PT ;  /* 0x036000001300780b */ /* 0x008fe20003f4e200 */
[----:B0-----:R-:W-:-:S08]  /*2550*/  DFMA R4, -R16, R2, 1 ;  /* 0x3ff000001004742b */ /* 0x001fd00000000102 */
        /* <DEDUP_REMOVED lines=12> */
.L_x_47:
[----:B------:R2:W-:Y:S01]  /*2620*/  STG.E.64 desc[UR6][R12.64], R26 ;  /* 0x0000001a0c007986 */ /* 0x0005e2000c101b06 */
[----:B------:R-:W-:Y:S01]  /*2630*/  VIADD R25, R25, 0x1 ;  /* 0x0000000119197836 */ /* 0x000fe20000000000 */
[----:B------:R-:W-:Y:S06]  /*2640*/  @P1 BRA `(.L_x_48) ;  /* 0xfffffffc00a01947 */ /* 0x000fec000383ffff */
.L_x_14:
[----:B------:R-:W3:Y:S08]  /*2650*/  LDC.64 R4, c[0x0][0x388] ;  /* 0x0000e200ff047b82 */ /* 0x000ef00000000a00 */
[----:B------:R-:W4:Y:S01]  /*2660*/  LDC.64 R8, c[0x0][0x380] ;  /* 0x0000e000ff087b82 */ /* 0x000f220000000a00 */
[----:B---3--:R-:W-:-:S04]  /*2670*/  IMAD R3, R5, R4, R5 ;  /* 0x0000000405037224 */ /* 0x008fc800078e0205 */
[----:B----4-:R-:W-:-:S03]  /*2680*/  IMAD.WIDE R8, R3, 0x8, R8 ;  /* 0x0000000803087825 */ /* 0x010fc600078e0208 */
[----:B------:R-:W3:Y:S02]  /*2690*/  LDC.64 R2, c[0x0][0x398] ;  /* 0x0000e600ff027b82 */ /* 0x000ee40000000a00 */
[----:B------:R-:W4:Y:S01]  /*26a0*/  LDG.E.64 R16, desc[UR6][R8.64] ;  /* 0x0000000608107981 */ /* 0x000f22000c1e1b00 */
[----:B---3--:R-:W-:-:S05]  /*26b0*/  IMAD.WIDE R2, R5, 0x8, R2 ;  /* 0x0000000805027825 */ /* 0x008fca00078e0202 */
[----:B------:R-:W3:Y:S01]  /*26c0*/  LDG.E.64 R18, desc[UR6][R2.64] ;  /* 0x0000000602127981 */ /* 0x000ee2000c1e1b00 */
[----:B------:R-:W-:Y:S01]  /*26d0*/  IMAD.MOV.U32 R4, RZ, RZ, 0x1 ;  /* 0x00000001ff047424 */ /* 0x000fe200078e00ff */
[----:B----4-:R-:W4:Y:S05]  /*26e0*/  MUFU.RCP64H R5, R17 ;  /* 0x0000001100057308 */ /* 0x010f2a0000001800 */
[----:B----4-:R-:W-:-:S08]  /*26f0*/  DFMA R6, -R16, R4, 1 ;  /* 0x3ff000001006742b */ /* 0x010fd00000000104 */
[----:B------:R-:W-:Y:S01]  /*2700*/  DFMA R6, R6, R6, R6 ;  /* 0x000000060606722b */ /* 0x000fe20000000006 */
[----:B---3--:R-:W-:-:S07]  /*2710*/  FSETP.GEU.AND P1, PT, |R19|, 6.5827683646048100446e-37, PT ;  /* 0x036000001300780b */ /* 0x008fce0003f2e200 */
[----:B------:R-:W-:-:S08]  /*2720*/  DFMA R6, R4, R6, R4 ;  /* 0x000000060406722b */ /* 0x000fd00000000004 */
[----:B------:R-:W-:-:S08]  /*2730*/  DFMA R4, -R16, R6, 1 ;  /* 0x3ff000001004742b */ /* 0x000fd00000000106 */
[----:B------:R-:W-:-:S08]  /*2740*/  DFMA R4, R6, R4, R6 ;  /* 0x000000040604722b */ /* 0x000fd00000000006 */
[----:B012---:R-:W-:-:S08]  /*2750*/  DMUL R26, R18, R4 ;  /* 0x00000004121a7228 */ /* 0x007fd00000000000 */
[----:B------:R-:W-:-:S08]  /*2760*/  DFMA R6, -R16, R26, R18 ;  /* 0x0000001a1006722b */ /* 0x000fd00000000112 */
[----:B------:R-:W-:-:S10]  /*2770*/  DFMA R26, R4, R6, R26 ;  /* 0x00000006041a722b */ /* 0x000fd4000000001a */
[----:B------:R-:W-:-:S05]  /*2780*/  FFMA R0, RZ, R17, R27 ;  /* 0x00000011ff007223 */ /* 0x000fca000000001b */
[----:B------:R-:W-:-:S13]  /*2790*/  FSETP.GT.AND P0, PT, |R0|, 1.469367938527859385e-39, PT ;  /* 0x001000000000780b */ /* 0x000fda0003f04200 */
[----:B------:R-:W-:Y:S05]  /*27a0*/  @P0 BRA P1, `(.L_x_49) ;  /* 0x0000000000080947 */ /* 0x000fea0000800000 */
[----:B------:R-:W-:-:S07]  /*27b0*/  MOV R0, 0x27d0 ;  /* 0x000027d000007802 */ /* 0x000fce0000000f00 */
[----:B------:R-:W-:Y:S05]  /*27c0*/  CALL.REL.NOINC `($__internal_0_$__cuda_sm20_div_rn_f64_full) ;  /* 0x0000000000207944 */ /* 0x000fea0003c00000 */
.L_x_49:
[----:B------:R-:W0:Y:S01]  /*27d0*/  LDC R5, c[0x0][0x38c] ;  /* 0x0000e300ff057b82 */ /* 0x000e220000000800 */
[----:B------:R-:W-:-:S07]  /*27e0*/  IMAD.MOV.U32 R4, RZ, RZ, 0x0 ;  /* 0x00000000ff047424 */ /* 0x000fce00078e00ff */
[----:B------:R-:W0:Y:S02]  /*27f0*/  LDC.64 R2, c[0x0][0x390] ;  /* 0x0000e400ff027b82 */ /* 0x000e240000000a00 */
[----:B0-----:R-:W-:-:S04]  /*2800*/  IMAD.WIDE R2, R5, 0x8, R2 ;  /* 0x0000000805027825 */ /* 0x001fc800078e0202 */
[----:B------:R-:W-:Y:S01]  /*2810*/  IMAD.MOV.U32 R5, RZ, RZ, 0x3ff00000 ;  /* 0x3ff00000ff057424 */ /* 0x000fe200078e00ff */
[----:B------:R-:W-:Y:S04]  /*2820*/  STG.E.64 desc[UR6][R2.64], R26 ;  /* 0x0000001a02007986 */ /* 0x000fe8000c101b06 */
[----:B------:R-:W-:Y:S01]  /*2830*/  STG.E.64 desc[UR6][R8.64], R4 ;  /* 0x0000000408007986 */ /* 0x000fe2000c101b06 */
[----:B------:R-:W-:Y:S05]  /*2840*/  EXIT ;  /* 0x000000000000794d */ /* 0x000fea0003800000 */
        .weak           $__internal_0_$__cuda_sm20_div_rn_f64_full
        .type           $__internal_0_$__cuda_sm20_div_rn_f64_full,@function
        .size           $__internal_0_$__cuda_sm20_div_rn_f64_full,(.L_x_56 - $__internal_0_$__cuda_sm20_div_rn_f64_full)
$__internal_0_$__cuda_sm20_div_rn_f64_full:
[C---:B------:R-:W-:Y:S01]  /*2850*/  FSETP.GEU.AND P0, PT, |R17|.reuse, 1.469367938527859385e-39, PT ;  /* 0x001000001100780b */ /* 0x040fe20003f0e200 */
[----:B------:R-:W-:Y:S01]  /*2860*/  IMAD.MOV.U32 R2, RZ, RZ, 0x1 ;  /* 0x00000001ff027424 */ /* 0x000fe200078e00ff */
[C---:B------:R-:W-:Y:S01]  /*2870*/  LOP3.LUT R14, R17.reuse, 0x800fffff, RZ, 0xc0, !PT ;  /* 0x800fffff110e7812 */ /* 0x040fe200078ec0ff */
[----:B------:R-:W-:Y:S01]  /*2880*/  IMAD.MOV.U32 R20, RZ, RZ, R18 ;  /* 0x000000ffff147224 */ /* 0x000fe200078e0012 */
[----:B------:R-:W-:Y:S02]  /*2890*/  LOP3.LUT R5, R17, 0x7ff00000, RZ, 0xc0, !PT ;  /* 0x7ff0000011057812 */ /* 0x000fe400078ec0ff */
[----:B------:R-:W-:Y:S01]  /*28a0*/  LOP3.LUT R15, R14, 0x3ff00000, RZ, 0xfc, !PT ;  /* 0x3ff000000e0f7812 */ /* 0x000fe200078efcff */
[----:B------:R-:W-:-:S06]  /*28b0*/  IMAD.MOV.U32 R14, RZ, RZ, R16 ;  /* 0x000000ffff0e7224 */ /* 0x000fcc00078e0010 */
[----:B------:R-:W-:-:S06]  /*28c0*/  @!P0 DMUL R14, R16, 8.98846567431157953865e+307 ;  /* 0x7fe00000100e8828 */ /* 0x000fcc0000000000 */
[----:B------:R-:W0:Y:S02]  /*28d0*/  MUFU.RCP64H R3, R15 ;  /* 0x0000000f00037308 */ /* 0x000e240000001800 */
[----:B0-----:R-:W-:-:S08]  /*28e0*/  DFMA R26, R2, -R14, 1 ;  /* 0x3ff00000021a742b */ /* 0x001fd0000000080e */
[----:B------:R-:W-:-:S08]  /*28f0*/  DFMA R26, R26, R26, R26 ;  /* 0x0000001a1a1a722b */ /* 0x000fd0000000001a */
[----:B------:R-:W-:Y:S01]  /*2900*/  DFMA R26, R2, R26, R2 ;  /* 0x0000001a021a722b */ /* 0x000fe20000000002 */
[----:B------:R-:W-:Y:S01]  /*2910*/  LOP3.LUT R2, R19, 0x7ff00000, RZ, 0xc0, !PT ;  /* 0x7ff0000013027812 */ /* 0x000fe200078ec0ff */
[----:B------:R-:W-:-:S03]  /*2920*/  IMAD.MOV.U32 R3, RZ, RZ, 0x1ca00000 ;  /* 0x1ca00000ff037424 */ /* 0x000fc600078e00ff */
[----:B------:R-:W-:Y:S01]  /*2930*/  ISETP.GE.U32.AND P2, PT, R2, R5, PT ;  /* 0x000000050200720c */ /* 0x000fe20003f46070 */
[----:B------:R-:W-:Y:S02]  /*2940*/  IMAD.MOV.U32 R4, RZ, RZ, R2 ;  /* 0x000000ffff047224 */ /* 0x000fe400078e0002 */
[----:B------:R-:W-:Y:S01]  /*2950*/  DFMA R22, R26, -R14, 1 ;  /* 0x3ff000001a16742b */ /* 0x000fe2000000080e */
[----:B------:R-:W-:Y:S02]  /*2960*/  SEL R21, R3, 0x63400000, !P2 ;  /* 0x6340000003157807 */ /* 0x000fe40005000000 */
[----:B------:R-:W-:Y:S02]  /*2970*/  FSETP.GEU.AND P2, PT, |R19|, 1.469367938527859385e-39, PT ;  /* 0x001000001300780b */ /* 0x000fe40003f4e200 */
[----:B------:R-:W-:-:S03]  /*2980*/  LOP3.LUT R21, R21, 0x800fffff, R19, 0xf8, !PT ;  /* 0x800fffff15157812 */ /* 0x000fc600078ef813 */
[----:B------:R-:W-:-:S08]  /*2990*/  DFMA R26, R26, R22, R26 ;  /* 0x000000161a1a722b */ /* 0x000fd0000000001a */
[----:B------:R-:W-:Y:S05]  /*29a0*/  @P2 BRA `(.L_x_50) ;  /* 0x0000000000202947 */ /* 0x000fea0003800000 */
[----:B------:R-:W-:Y:S01]  /*29b0*/  LOP3.LUT R23, R17, 0x7ff00000, RZ, 0xc0, !PT ;  /* 0x7ff0000011177812 */ /* 0x000fe200078ec0ff */
[----:B------:R-:W-:-:S03]  /*29c0*/  IMAD.MOV.U32 R22, RZ, RZ, RZ ;  /* 0x000000ffff167224 */ /* 0x000fc600078e00ff */
[----:B------:R-:W-:-:S04]  /*29d0*/  ISETP.GE.U32.AND P2, PT, R2, R23, PT ;  /* 0x000000170200720c */ /* 0x000fc80003f46070 */
[----:B------:R-:W-:-:S04]  /*29e0*/  SEL R23, R3, 0x63400000, !P2 ;  /* 0x6340000003177807 */ /* 0x000fc80005000000 */
[----:B------:R-:W-:-:S04]  /*29f0*/  LOP3.LUT R23, R23, 0x80000000, R19, 0xf8, !PT ;  /* 0x8000000017177812 */ /* 0x000fc800078ef813 */
[----:B------:R-:W-:-:S06]  /*2a00*/  LOP3.LUT R23, R23, 0x100000, RZ, 0xfc, !PT ;  /* 0x0010000017177812 */ /* 0x000fcc00078efcff */
[----:B------:R-:W-:-:S10]  /*2a10*/  DFMA R20, R20, 2, -R22 ;  /* 0x400000001414782b */ /* 0x000fd40000000816 */
[----:B------:R-:W-:-:S07]  /*2a20*/  LOP3.LUT R4, R21, 0x7ff00000, RZ, 0xc0, !PT ;  /* 0x7ff0000015047812 */ /* 0x000fce00078ec0ff */
.L_x_50:
[----:B------:R-:W-:Y:S01]  /*2a30*/  VIADD R6, R4, 0xffffffff ;  /* 0xffffffff04067836 */ /* 0x000fe20000000000 */
[----:B------:R-:W-:Y:S01]  /*2a40*/  @!P0 LOP3.LUT R5, R15, 0x7ff00000, RZ, 0xc0, !PT ;  /* 0x7ff000000f058812 */ /* 0x000fe200078ec0ff */
[----:B------:R-:W-:-:S03]  /*2a50*/  DMUL R28, R26, R20 ;  /* 0x000000141a1c7228 */ /* 0x000fc60000000000 */
[----:B------:R-:W-:Y:S01]  /*2a60*/  ISETP.GT.U32.AND P0, PT, R6, 0x7feffffe, PT ;  /* 0x7feffffe0600780c */ /* 0x000fe20003f04070 */
[----:B------:R-:W-:-:S04]  /*2a70*/  VIADD R6, R5, 0xffffffff ;  /* 0xffffffff05067836 */ /* 0x000fc80000000000 */
[----:B------:R-:W-:Y:S01]  /*2a80*/  DFMA R22, R28, -R14, R20 ;  /* 0x8000000e1c16722b */ /* 0x000fe20000000014 */
[----:B------:R-:W-:-:S07]  /*2a90*/  ISETP.GT.U32.OR P0, PT, R6, 0x7feffffe, P0 ;  /* 0x7feffffe0600780c */ /* 0x000fce0000704470 */
[----:B------:R-:W-:-:S06]  /*2aa0*/  DFMA R22, R26, R22, R28 ;  /* 0x000000161a16722b */ /* 0x000fcc000000001c */
[----:B------:R-:W-:Y:S05]  /*2ab0*/  @P0 BRA `(.L_x_51) ;  /* 0x00000000006c0947 */ /* 0x000fea0003800000 */
[----:B------:R-:W-:-:S04]  /*2ac0*/  LOP3.LUT R5, R17, 0x7ff00000, RZ, 0xc0, !PT ;  /* 0x7ff0000011057812 */ /* 0x000fc800078ec0ff */
[CC--:B------:R-:W-:Y:S02]  /*2ad0*/  VIADDMNMX R4, R2.reuse, -R5.reuse, 0xb9600000, !PT ;  /* 0xb960000002047446 */ /* 0x0c0fe40007800905 */
[----:B------:R-:W-:Y:S02]  /*2ae0*/  ISETP.GE.U32.AND P0, PT, R2, R5, PT ;  /* 0x000000050200720c */ /* 0x000fe40003f06070 */
[----:B------:R-:W-:Y:S02]  /*2af0*/  VIMNMX R4, PT, PT, R4, 0x46a00000, PT ;  /* 0x46a0000004047848 */ /* 0x000fe40003fe0100 */
[----:B------:R-:W-:-:S05]  /*2b00*/  SEL R3, R3, 0x63400000, !P0 ;  /* 0x6340000003037807 */ /* 0x000fca0004000000 */
[----:B------:R-:W-:Y:S02]  /*2b10*/  IMAD.IADD R3, R4, 0x1, -R3 ;  /* 0x0000000104037824 */ /* 0x000fe400078e0a03 */
[----:B------:R-:W-:Y:S02]  /*2b20*/  IMAD.MOV.U32 R4, RZ, RZ, RZ ;  /* 0x000000ffff047224 */ /* 0x000fe400078e00ff */
[----:B------:R-:W-:-:S06]  /*2b30*/  VIADD R5, R3, 0x7fe00000 ;  /* 0x7fe0000003057836 */ /* 0x000fcc0000000000 */
[----:B------:R-:W-:-:S10]  /*2b40*/  DMUL R26, R22, R4 ;  /* 0x00000004161a7228 */ /* 0x000fd40000000000 */
[----:B------:R-:W-:-:S13]  /*2b50*/  FSETP.GTU.AND P0, PT, |R27|, 1.469367938527859385e-39, PT ;  /* 0x001000001b00780b */ /* 0x000fda0003f0c200 */
[----:B------:R-:W-:Y:S05]  /*2b60*/  @P0 BRA `(.L_x_52) ;  /* 0x0000000000940947 */ /* 0x000fea0003800000 */
[----:B------:R-:W-:-:S06]  /*2b70*/  DFMA R14, R22, -R14, R20 ;  /* 0x8000000e160e722b */ /* 0x000fcc0000000014 */
[----:B------:R-:W-:-:S04]  /*2b80*/  IMAD.MOV.U32 R14, RZ, RZ, RZ ;  /* 0x000000ffff0e7224 */ /* 0x000fc800078e00ff */
[C---:B------:R-:W-:Y:S02]  /*2b90*/  FSETP.NEU.AND P0, PT, R15.reuse, RZ, PT ;  /* 0x000000ff0f00720b */ /* 0x040fe40003f0d000 */
[----:B------:R-:W-:-:S04]  /*2ba0*/  LOP3.LUT R16, R15, 0x80000000, R17, 0x48, !PT ;  /* 0x800000000f107812 */ /* 0x000fc800078e4811 */
[----:B------:R-:W-:-:S07]  /*2bb0*/  LOP3.LUT R15, R16, R5, RZ, 0xfc, !PT ;  /* 0x00000005100f7212 */ /* 0x000fce00078efcff */
[----:B------:R-:W-:Y:S05]  /*2bc0*/  @!P0 BRA `(.L_x_52) ;  /* 0x00000000007c8947 */ /* 0x000fea0003800000 */
[----:B------:R-:W-:Y:S01]  /*2bd0*/  IMAD.MOV R5, RZ, RZ, -R3 ;  /* 0x000000ffff057224 */ /* 0x000fe200078e0a03 */
[----:B------:R-:W-:Y:S01]  /*2be0*/  IADD3 R3, PT, PT, -R3, -0x43300000, RZ ;  /* 0xbcd0000003037810 */ /* 0x000fe20007ffe1ff */
[----:B------:R-:W-:-:S06]  /*2bf0*/  IMAD.MOV.U32 R4, RZ, RZ, RZ ;  /* 0x000000ffff047224 */ /* 0x000fcc00078e00ff */
[----:B------:R-:W-:Y:S02]  /*2c00*/  DFMA R4, R26, -R4, R22 ;  /* 0x800000041a04722b */ /* 0x000fe40000000016 */
[----:B------:R-:W-:-:S08]  /*2c10*/  DMUL.RP R22, R22, R14 ;  /* 0x0000000e16167228 */ /* 0x000fd00000008000 */
[----:B------:R-:W-:Y:S02]  /*2c20*/  FSETP.NEU.AND P0, PT, |R5|, R3, PT ;  /* 0x000000030500720b */ /* 0x000fe40003f0d200 */
[----:B------:R-:W-:Y:S02]  /*2c30*/  LOP3.LUT R3, R23, R16, RZ, 0x3c, !PT ;  /* 0x0000001017037212 */ /* 0x000fe400078e3cff */
[----:B------:R-:W-:Y:S02]  /*2c40*/  FSEL R26, R22, R26, !P0 ;  /* 0x0000001a161a7208 */ /* 0x000fe40004000000 */
[----:B------:R-:W-:Y:S01]  /*2c50*/  FSEL R27, R3, R27, !P0 ;  /* 0x0000001b031b7208 */ /* 0x000fe20004000000 */
[----:B------:R-:W-:Y:S06]  /*2c60*/  BRA `(.L_x_52) ;  /* 0x0000000000547947 */ /* 0x000fec0003800000 */
.L_x_51:
[----:B------:R-:W-:-:S14]  /*2c70*/  DSETP.NAN.AND P0, PT, R18, R18, PT ;  /* 0x000000121200722a */ /* 0x000fdc0003f08000 */
[----:B------:R-:W-:Y:S05]  /*2c80*/  @P0 BRA `(.L_x_53) ;  /* 0x0000000000440947 */ /* 0x000fea0003800000 */
[----:B------:R-:W-:-:S14]  /*2c90*/  DSETP.NAN.AND P0, PT, R16, R16, PT ;  /* 0x000000101000722a */ /* 0x000fdc0003f08000 */
[----:B------:R-:W-:Y:S05]  /*2ca0*/  @P0 BRA `(.L_x_54) ;  /* 0x0000000000300947 */ /* 0x000fea0003800000 */
[----:B------:R-:W-:Y:S01]  /*2cb0*/  ISETP.NE.AND P0, PT, R4, R5, PT ;  /* 0x000000050400720c */ /* 0x000fe20003f05270 */
[----:B------:R-:W-:Y:S02]  /*2cc0*/  IMAD.MOV.U32 R26, RZ, RZ, 0x0 ;  /* 0x00000000ff1a7424 */ /* 0x000fe400078e00ff */
[----:B------:R-:W-:-:S10]  /*2cd0*/  IMAD.MOV.U32 R27, RZ, RZ, -0x80000 ;  /* 0xfff80000ff1b7424 */ /* 0x000fd400078e00ff */
[----:B------:R-:W-:Y:S05]  /*2ce0*/  @!P0 BRA `(.L_x_52) ;  /* 0x0000000000348947 */ /* 0x000fea0003800000 */
[----:B------:R-:W-:Y:S02]  /*2cf0*/  ISETP.NE.AND P0, PT, R4, 0x7ff00000, PT ;  /* 0x7ff000000400780c */ /* 0x000fe40003f05270 */
[----:B------:R-:W-:Y:S02]  /*2d00*/  LOP3.LUT R27, R19, 0x80000000, R17, 0x48, !PT ;  /* 0x80000000131b7812 */ /* 0x000fe400078e4811 */
[----:B------:R-:W-:-:S13]  /*2d10*/  ISETP.EQ.OR P0, PT, R5, RZ, !P0 ;  /* 0x000000ff0500720c */ /* 0x000fda0004702670 */
[----:B------:R-:W-:Y:S01]  /*2d20*/  @P0 LOP3.LUT R2, R27, 0x7ff00000, RZ, 0xfc, !PT ;  /* 0x7ff000001b020812 */ /* 0x000fe200078efcff */
[----:B------:R-:W-:Y:S02]  /*2d30*/  @!P0 IMAD.MOV.U32 R26, RZ, RZ, RZ ;  /* 0x000000ffff1a8224 */ /* 0x000fe400078e00ff */
[----:B------:R-:W-:Y:S02]  /*2d40*/  @P0 IMAD.MOV.U32 R26, RZ, RZ, RZ ;  /* 0x000000ffff1a0224 */ /* 0x000fe400078e00ff */
[----:B------:R-:W-:Y:S01]  /*2d50*/  @P0 IMAD.MOV.U32 R27, RZ, RZ, R2 ;  /* 0x000000ffff1b0224 */ /* 0x000fe200078e0002 */
[----:B------:R-:W-:Y:S06]  /*2d60*/  BRA `(.L_x_52) ;  /* 0x0000000000147947 */ /* 0x000fec0003800000 */
.L_x_54:
[----:B------:R-:W-:Y:S01]  /*2d70*/  LOP3.LUT R27, R17, 0x80000, RZ, 0xfc, !PT ;  /* 0x00080000111b7812 */ /* 0x000fe200078efcff */
[----:B------:R-:W-:Y:S01]  /*2d80*/  IMAD.MOV.U32 R26, RZ, RZ, R16 ;  /* 0x000000ffff1a7224 */ /* 0x000fe200078e0010 */
[----:B------:R-:W-:Y:S06]  /*2d90*/  BRA `(.L_x_52) ;  /* 0x0000000000087947 */ /* 0x000fec0003800000 */
.L_x_53:
[----:B------:R-:W-:Y:S01]  /*2da0*/  LOP3.LUT R27, R19, 0x80000, RZ, 0xfc, !PT ;  /* 0x00080000131b7812 */ /* 0x000fe200078efcff */
[----:B------:R-:W-:-:S07]  /*2db0*/  IMAD.MOV.U32 R26, RZ, RZ, R18 ;  /* 0x000000ffff1a7224 */ /* 0x000fce00078e0012 */
.L_x_52:
[----:B------:R-:W-:Y:S02]  /*2dc0*/  IMAD.MOV.U32 R2, RZ, RZ, R0 ;  /* 0x000000ffff027224 */ /* 0x000fe400078e0000 */
[----:B------:R-:W-:-:S04]  /*2dd0*/  IMAD.MOV.U32 R3, RZ, RZ, 0x0 ;  /* 0x00000000ff037424 */ /* 0x000fc800078e00ff */
[----:B------:R-:W-:Y:S05]  /*2de0*/  RET.REL.NODEC R2 `(_Z15device_divisionPdiiS_S_) ;  /* 0xffffffd002847950 */ /* 0x000fea0003c3ffff */
.L_x_55:
        /* <DEDUP_REMOVED lines=9> */
.L_x_56:


//--------------------- .nv.shared.reserved.0     --------------------------
	.section	.nv.shared.reserved.0,"aw",@nobits
	.weak		__nv_reservedSMEM_offset_0_alias
	.size		__nv_reservedSMEM_offset_0_alias, 0, 64
	.other		__nv_reservedSMEM_offset_0_alias,@"STO_CUDA_RESERVED_SHARED STV_DEFAULT"
__nv_reservedSMEM_offset_0_alias:
	.zero		0
	.zero		64


//--------------------- .nv.constant0._Z23add_device_elimination2PdiS_S_i --------------------------
	.section	.nv.constant0._Z23add_device_elimination2PdiS_S_i,"a",@progbits
	.sectionflags	@""
	.align	4
.nv.constant0._Z23add_device_elimination2PdiS_S_i:
	.zero		932


//--------------------- .nv.constant0._Z23add_device_elimination1PdiS_S_i --------------------------
	.section	.nv.constant0._Z23add_device_elimination1PdiS_S_i,"a",@progbits
	.sectionflags	@""
	.align	4
.nv.constant0._Z23add_device_elimination1PdiS_S_i:
	.zero		932


//--------------------- .nv.constant0._Z19device_elimination1PdiS_S_i --------------------------
	.section	.nv.constant0._Z19device_elimination1PdiS_S_i,"a",@progbits
	.sectionflags	@""
	.align	4
.nv.constant0._Z19device_elimination1PdiS_S_i:
	.zero		932


//--------------------- .nv.constant0._Z19device_elimination2PdiS_i --------------------------
	.section	.nv.constant0._Z19device_elimination2PdiS_i,"a",@progbits
	.sectionflags	@""
	.align	4
.nv.constant0._Z19device_elimination2PdiS_i:
	.zero		924


//--------------------- .nv.constant0._Z15device_divisionPdiiS_S_ --------------------------
	.section	.nv.constant0._Z15device_divisionPdiiS_S_,"a",@progbits
	.sectionflags	@""
	.align	4
.nv.constant0._Z15device_divisionPdiiS_S_:
	.zero		928


//--------------------- SYMBOLS --------------------------

	.type		.nv.reservedSmem.offset0,@object
	.size		.nv.reservedSmem.offset0,0x4
